// auto-generated by cutlass_sweep.gemm — config: {"arch": "sm_100", "cluster_m": 1, "cluster_n": 1, "dtype": "tf32", "dtype_b": "tf32", "layout": "nt", "stages": 0, "tile_k": 32, "tile_m": 128, "tile_n": 64}
#include "cutlass/cutlass.h"
#include "cutlass/gemm/collective/collective_builder.hpp"
#include "cutlass/gemm/device/gemm_universal_adapter.h"
#include "cutlass/gemm/kernel/gemm_universal.hpp"
#include "cutlass/epilogue/collective/collective_builder.hpp"

using ElemA = cutlass::tfloat32_t;
using ElemB = cutlass::tfloat32_t;
using ElemCD = cutlass::tfloat32_t;
using Acc  = float;
using TileShape    = cute::Shape<cute::_128, cute::_64, cute::_32>;
using ClusterShape = cute::Shape<cute::_1, cute::_1, cute::_1>;

using CollectiveEpilogue = typename cutlass::epilogue::collective::CollectiveBuilder<
    cutlass::arch::Sm100, cutlass::arch::OpClassTensorOp,
    TileShape, ClusterShape,
    cutlass::epilogue::collective::EpilogueTileAuto,
    Acc, Acc,
    ElemCD, cutlass::layout::RowMajor, 128 / cutlass::sizeof_bits<ElemCD>::value,
    ElemCD, cutlass::layout::RowMajor, 128 / cutlass::sizeof_bits<ElemCD>::value,
    cutlass::epilogue::collective::EpilogueScheduleAuto
  >::CollectiveOp;

using CollectiveMainloop = typename cutlass::gemm::collective::CollectiveBuilder<
    cutlass::arch::Sm100, cutlass::arch::OpClassTensorOp,
    ElemA, cutlass::layout::RowMajor, 128 / cutlass::sizeof_bits<ElemA>::value,
    ElemB, cutlass::layout::ColumnMajor, 128 / cutlass::sizeof_bits<ElemB>::value,
    Acc,
    TileShape, ClusterShape,
    cutlass::gemm::collective::StageCountAutoCarveout<static_cast<int>(sizeof(typename CollectiveEpilogue::SharedStorage))>,
    cutlass::gemm::collective::KernelScheduleAuto
  >::CollectiveOp;

using GemmKernel = cutlass::gemm::kernel::GemmUniversal<
    cute::Shape<int,int,int,int>,
    CollectiveMainloop,
    CollectiveEpilogue
>;
using Gemm = cutlass::gemm::device::GemmUniversalAdapter<GemmKernel>;

// Force the device kernel symbol into the cubin without needing a host main.
auto* _anchor = &cutlass::device_kernel<GemmKernel>;


// ===== COMPILED SASS (sm_100a) =====

	.target	sm_100a

	.elftype	@"ET_EXEC"


//--------------------- .note.nv.tkinfo           --------------------------
	.section	.note.nv.tkinfo,"",@"SHT_NOTE"
	.sectionflags	@"SHF_NOTE_NV_TKINFO"
	.tkinfo
        /*0018*/ 	.word	0x00000002
        /*0030*/ 	.string	""
        /*0030*/ 	.string	"ptxas"
        /*0030*/ 	.string	"Cuda compilation tools, release 13.0, V13.0.88"
        /*0030*/ 	.string	"Build cuda_13.0.r13.0/compiler.36424714_0"
        /*0030*/ 	.string	"-arch sm_100a -m 64 "



//--------------------- .note.nv.cuinfo           --------------------------
	.section	.note.nv.cuinfo,"",@"SHT_NOTE"
	.sectionflags	@"SHF_NOTE_NV_CUINFO"
        /*0018*/ 	.short	0x0002
        /*001a*/ 	.short	0x0064
        /*001c*/ 	.short	0x0082
	.zero		2


//--------------------- .nv.info                  --------------------------
	.section	.nv.info,"",@"SHT_CUDA_INFO"
	.align	4


	//----- nvinfo : EIATTR_REGCOUNT
	.align		4
        /*0000*/ 	.byte	0x04, 0x2f
        /*0002*/ 	.short	(.L_19 - .L_18)
	.align		4
.L_18:
        /*0004*/ 	.word	index@(_ZN7cutlass13device_kernelINS_4gemm6kernel13GemmUniversalIN4cute5tupleIJiiiiEEENS1_10collective13CollectiveMmaINS1_35MainloopSm100TmaUmmaWarpSpecializedILi8ELi2ELi4ENS5_IJNS4_1CILi1EEESB_SB_EEEEENS5_IJNSA_ILi128EEENSA_ILi64EEENSA_ILi32EEEEEENS_10tfloat32_tENS5_IJlSB_lEEESI_SJ_NS4_8TiledMMAINS4_8MMA_AtomIJNS4_17SM100_MMA_TF32_SSISI_SI_fLi128ELi64ELNS4_4UMMA5MajorE0ELSO_0ELNSN_7ScaleInE0ELSP_0EEEEEENS4_6LayoutISC_NS5_IJNSA_ILi0EEEST_ST_EEEEENS5_IJNS4_10UnderscoreESW_SW_EEEEENS4_13SM90_TMA_LOADENS4_14ComposedLayoutINS4_7SwizzleILi3ELi4ELi3EEENS4_18smem_ptr_flag_bitsILi32EEENSS_INS5_IJNSA_ILi8EEESG_EEENS5_IJSG_SB_EEEEEEEvNS4_8identityESZ_S19_vS1A_EENS_8epilogue10collective18CollectiveEpilogueINS1C_23Sm100TmaWarpSpecializedILi4ELi2ELi16ELb1ELb0EEEJSH_NS5_IJNSS_ISE_SB_EENSS_INSA_ILi16EEESB_EEEEESI_SJ_SI_SJ_NS1C_6fusion15FusionCallbacksIS1G_NS1L_17LinearCombinationISI_fSI_fLNS_15FloatRoundStyleE2EEESH_S1K_JEEENS4_5SM1004TMEM4LOAD26SM100_TMEM_LOAD_32dp32b16xESZ_NS10_INS11_ILi2ELi4ELi3EEES14_NSS_INS5_IJS15_S1I_EEENS5_IJS1I_SB_EEEEEEENS4_39AutoVectorizingCopyWithAssumedAlignmentILi128EEENS4_14SM90_TMA_STOREES1Z_S21_S21_EEEvvEEEEvNT_6ParamsE)
        /*0008*/ 	.word	0x00000060


	//----- nvinfo : EIATTR_FRAME_SIZE
	.align		4
.L_19:
        /*000c*/ 	.byte	0x04, 0x11
        /*000e*/ 	.short	(.L_21 - .L_20)
	.align		4
.L_20:
        /*0010*/ 	.word	index@($__internal_2_$__cuda_sm10x_tcgen05_guardrail_trap_unallocated_columns_being_dealloced)
        /*0014*/ 	.word	0x00000000


	//----- nvinfo : EIATTR_FRAME_SIZE
	.align		4
.L_21:
        /*0018*/ 	.byte	0x04, 0x11
        /*001a*/ 	.short	(.L_23 - .L_22)
	.align		4
.L_22:
        /*001c*/ 	.word	index@($__internal_1_$__cuda_sm10x_tcgen05_guardrail_trap_phase_invalid_during_alloc)
        /*0020*/ 	.word	0x00000000


	//----- nvinfo : EIATTR_FRAME_SIZE
	.align		4
.L_23:
        /*0024*/ 	.byte	0x04, 0x11
        /*0026*/ 	.short	(.L_25 - .L_24)
	.align		4
.L_24:
        /*0028*/ 	.word	index@($__internal_0_$__cuda_sm10x_tcgen05_guardrail_trap_col_being_dealloced_not_returned_by_alloc)
        /*002c*/ 	.word	0x00000000


	//----- nvinfo : EIATTR_FRAME_SIZE
	.align		4
.L_25:
        /*0030*/ 	.byte	0x04, 0x11
        /*0032*/ 	.short	(.L_27 - .L_26)
	.align		4
.L_26:
        /*0034*/ 	.word	index@(_ZN7cutlass13device_kernelINS_4gemm6kernel13GemmUniversalIN4cute5tupleIJiiiiEEENS1_10collective13CollectiveMmaINS1_35MainloopSm100TmaUmmaWarpSpecializedILi8ELi2ELi4ENS5_IJNS4_1CILi1EEESB_SB_EEEEENS5_IJNSA_ILi128EEENSA_ILi64EEENSA_ILi32EEEEEENS_10tfloat32_tENS5_IJlSB_lEEESI_SJ_NS4_8TiledMMAINS4_8MMA_AtomIJNS4_17SM100_MMA_TF32_SSISI_SI_fLi128ELi64ELNS4_4UMMA5MajorE0ELSO_0ELNSN_7ScaleInE0ELSP_0EEEEEENS4_6LayoutISC_NS5_IJNSA_ILi0EEEST_ST_EEEEENS5_IJNS4_10UnderscoreESW_SW_EEEEENS4_13SM90_TMA_LOADENS4_14ComposedLayoutINS4_7SwizzleILi3ELi4ELi3EEENS4_18smem_ptr_flag_bitsILi32EEENSS_INS5_IJNSA_ILi8EEESG_EEENS5_IJSG_SB_EEEEEEEvNS4_8identityESZ_S19_vS1A_EENS_8epilogue10collective18CollectiveEpilogueINS1C_23Sm100TmaWarpSpecializedILi4ELi2ELi16ELb1ELb0EEEJSH_NS5_IJNSS_ISE_SB_EENSS_INSA_ILi16EEESB_EEEEESI_SJ_SI_SJ_NS1C_6fusion15FusionCallbacksIS1G_NS1L_17LinearCombinationISI_fSI_fLNS_15FloatRoundStyleE2EEESH_S1K_JEEENS4_5SM1004TMEM4LOAD26SM100_TMEM_LOAD_32dp32b16xESZ_NS10_INS11_ILi2ELi4ELi3EEES14_NSS_INS5_IJS15_S1I_EEENS5_IJS1I_SB_EEEEEEENS4_39AutoVectorizingCopyWithAssumedAlignmentILi128EEENS4_14SM90_TMA_STOREES1Z_S21_S21_EEEvvEEEEvNT_6ParamsE)
        /*0038*/ 	.word	0x00000000


	//----- nvinfo : EIATTR_MIN_STACK_SIZE
	.align		4
.L_27:
        /*003c*/ 	.byte	0x04, 0x12
        /*003e*/ 	.short	(.L_29 - .L_28)
	.align		4
.L_28:
        /*0040*/ 	.word	index@(_ZN7cutlass13device_kernelINS_4gemm6kernel13GemmUniversalIN4cute5tupleIJiiiiEEENS1_10collective13CollectiveMmaINS1_35MainloopSm100TmaUmmaWarpSpecializedILi8ELi2ELi4ENS5_IJNS4_1CILi1EEESB_SB_EEEEENS5_IJNSA_ILi128EEENSA_ILi64EEENSA_ILi32EEEEEENS_10tfloat32_tENS5_IJlSB_lEEESI_SJ_NS4_8TiledMMAINS4_8MMA_AtomIJNS4_17SM100_MMA_TF32_SSISI_SI_fLi128ELi64ELNS4_4UMMA5MajorE0ELSO_0ELNSN_7ScaleInE0ELSP_0EEEEEENS4_6LayoutISC_NS5_IJNSA_ILi0EEEST_ST_EEEEENS5_IJNS4_10UnderscoreESW_SW_EEEEENS4_13SM90_TMA_LOADENS4_14ComposedLayoutINS4_7SwizzleILi3ELi4ELi3EEENS4_18smem_ptr_flag_bitsILi32EEENSS_INS5_IJNSA_ILi8EEESG_EEENS5_IJSG_SB_EEEEEEEvNS4_8identityESZ_S19_vS1A_EENS_8epilogue10collective18CollectiveEpilogueINS1C_23Sm100TmaWarpSpecializedILi4ELi2ELi16ELb1ELb0EEEJSH_NS5_IJNSS_ISE_SB_EENSS_INSA_ILi16EEESB_EEEEESI_SJ_SI_SJ_NS1C_6fusion15FusionCallbacksIS1G_NS1L_17LinearCombinationISI_fSI_fLNS_15FloatRoundStyleE2EEESH_S1K_JEEENS4_5SM1004TMEM4LOAD26SM100_TMEM_LOAD_32dp32b16xESZ_NS10_INS11_ILi2ELi4ELi3EEES14_NSS_INS5_IJS15_S1I_EEENS5_IJS1I_SB_EEEEEEENS4_39AutoVectorizingCopyWithAssumedAlignmentILi128EEENS4_14SM90_TMA_STOREES1Z_S21_S21_EEEvvEEEEvNT_6ParamsE)
        /*0044*/ 	.word	0x00000000
.L_29:


//--------------------- .nv.compat                --------------------------
	.section	.nv.compat,"",@"SHT_CUDA_COMPAT_INFO"
	.align	4
        /*0000*/ 	.byte	0x02, 0x09, 0x01, 0x00, 0x02, 0x02, 0x02, 0x00, 0x02, 0x05, 0x05, 0x00, 0x03, 0x07, 0x01, 0x01
        /*0010*/ 	.byte	0x02, 0x03, 0x01, 0x00, 0x02, 0x06, 0x01, 0x00, 0x04, 0x0b, 0x08, 0x00, 0x09, 0x00, 0x00, 0x00
        /*0020*/ 	.byte	0x00, 0x00, 0x00, 0x00


//--------------------- .nv.info._ZN7cutlass13device_kernelINS_4gemm6kernel13GemmUniversalIN4cute5tupleIJiiiiEEENS1_10collective13CollectiveMmaINS1_35MainloopSm100TmaUmmaWarpSpecializedILi8ELi2ELi4ENS5_IJNS4_1CILi1EEESB_SB_EEEEENS5_IJNSA_ILi128EEENSA_ILi64EEENSA_ILi32EEEEEENS_10tfloat32_tENS5_IJlSB_lEEESI_SJ_NS4_8TiledMMAINS4_8MMA_AtomIJNS4_17SM100_MMA_TF32_SSISI_SI_fLi128ELi64ELNS4_4UMMA5MajorE0ELSO_0ELNSN_7ScaleInE0ELSP_0EEEEEENS4_6LayoutISC_NS5_IJNSA_ILi0EEEST_ST_EEEEENS5_IJNS4_10UnderscoreESW_SW_EEEEENS4_13SM90_TMA_LOADENS4_14ComposedLayoutINS4_7SwizzleILi3ELi4ELi3EEENS4_18smem_ptr_flag_bitsILi32EEENSS_INS5_IJNSA_ILi8EEESG_EEENS5_IJSG_SB_EEEEEEEvNS4_8identityESZ_S19_vS1A_EENS_8epilogue10collective18CollectiveEpilogueINS1C_23Sm100TmaWarpSpecializedILi4ELi2ELi16ELb1ELb0EEEJSH_NS5_IJNSS_ISE_SB_EENSS_INSA_ILi16EEESB_EEEEESI_SJ_SI_SJ_NS1C_6fusion15FusionCallbacksIS1G_NS1L_17LinearCombinationISI_fSI_fLNS_15FloatRoundStyleE2EEESH_S1K_JEEENS4_5SM1004TMEM4LOAD26SM100_TMEM_LOAD_32dp32b16xESZ_NS10_INS11_ILi2ELi4ELi3EEES14_NSS_INS5_IJS15_S1I_EEENS5_IJS1I_SB_EEEEEEENS4_39AutoVectorizingCopyWithAssumedAlignmentILi128EEENS4_14SM90_TMA_STOREES1Z_S21_S21_EEEvvEEEEvNT_6ParamsE --------------------------
	.section	.nv.info._ZN7cutlass13device_kernelINS_4gemm6kernel13GemmUniversalIN4cute5tupleIJiiiiEEENS1_10collective13CollectiveMmaINS1_35MainloopSm100TmaUmmaWarpSpecializedILi8ELi2ELi4ENS5_IJNS4_1CILi1EEESB_SB_EEEEENS5_IJNSA_ILi128EEENSA_ILi64EEENSA_ILi32EEEEEENS_10tfloat32_tENS5_IJlSB_lEEESI_SJ_NS4_8TiledMMAINS4_8MMA_AtomIJNS4_17SM100_MMA_TF32_SSISI_SI_fLi128ELi64ELNS4_4UMMA5MajorE0ELSO_0ELNSN_7ScaleInE0ELSP_0EEEEEENS4_6LayoutISC_NS5_IJNSA_ILi0EEEST_ST_EEEEENS5_IJNS4_10UnderscoreESW_SW_EEEEENS4_13SM90_TMA_LOADENS4_14ComposedLayoutINS4_7SwizzleILi3ELi4ELi3EEENS4_18smem_ptr_flag_bitsILi32EEENSS_INS5_IJNSA_ILi8EEESG_EEENS5_IJSG_SB_EEEEEEEvNS4_8identityESZ_S19_vS1A_EENS_8epilogue10collective18CollectiveEpilogueINS1C_23Sm100TmaWarpSpecializedILi4ELi2ELi16ELb1ELb0EEEJSH_NS5_IJNSS_ISE_SB_EENSS_INSA_ILi16EEESB_EEEEESI_SJ_SI_SJ_NS1C_6fusion15FusionCallbacksIS1G_NS1L_17LinearCombinationISI_fSI_fLNS_15FloatRoundStyleE2EEESH_S1K_JEEENS4_5SM1004TMEM4LOAD26SM100_TMEM_LOAD_32dp32b16xESZ_NS10_INS11_ILi2ELi4ELi3EEES14_NSS_INS5_IJS15_S1I_EEENS5_IJS1I_SB_EEEEEEENS4_39AutoVectorizingCopyWithAssumedAlignmentILi128EEENS4_14SM90_TMA_STOREES1Z_S21_S21_EEEvvEEEEvNT_6ParamsE,"",@"SHT_CUDA_INFO"
	.sectionflags	@""
	.align	4


	//----- nvinfo : EIATTR_CUDA_API_VERSION
	.align		4
        /*0000*/ 	.byte	0x04, 0x37
        /*0002*/ 	.short	(.L_31 - .L_30)
.L_30:
        /*0004*/ 	.word	0x00000082


	//----- nvinfo : EIATTR_KPARAM_INFO
	.align		4
.L_31:
        /*0008*/ 	.byte	0x04, 0x17
        /*000a*/ 	.short	(.L_33 - .L_32)
.L_32:
        /*000c*/ 	.word	0x00000000
        /*0010*/ 	.short	0x0000
        /*0012*/ 	.short	0x0000
        /*0014*/ 	.byte	0x00, 0xf0, 0x01, 0x20


	//----- nvinfo : EIATTR_AT_ENTRY_FRAGMENTS
	.align		4
.L_33:
        /*0018*/ 	.byte	0x04, 0x4f
        /*001a*/ 	.short	(.L_35 - .L_34)


	//   ....[0]....
.L_34:
        /*001c*/ 	.word	0x00000006


	//----- nvinfo : EIATTR_RESERVED_SMEM_USED
	.align		4
.L_35:
        /*0020*/ 	.byte	0x01, 0x41
	.zero		2


	//----- nvinfo : EIATTR_SPARSE_MMA_MASK
	.align		4
        /*0024*/ 	.byte	0x03, 0x50
        /*0026*/ 	.short	0x0000


	//----- nvinfo : EIATTR_TCGEN05_1CTA_USED
	.align		4
        /*0028*/ 	.byte	0x01, 0x51
	.zero		2


	//----- nvinfo : EIATTR_MAXREG_COUNT
	.align		4
        /*002c*/ 	.byte	0x03, 0x1b
        /*002e*/ 	.short	0x00ff


	//----- nvinfo : EIATTR_NUM_BARRIERS
	.align		4
        /*0030*/ 	.byte	0x02, 0x4c
        /*0032*/ 	.byte	0x07
	.zero		1


	//----- nvinfo : EIATTR_EXTERNS
	.align		4
        /*0034*/ 	.byte	0x04, 0x0f
        /*0036*/ 	.short	(.L_37 - .L_36)


	//   ....[0]....
	.align		4
.L_36:
        /*0038*/ 	.word	index@(__assertfail)


	//----- nvinfo : EIATTR_MERCURY_ISA_VERSION
	.align		4
.L_37:
        /*003c*/ 	.byte	0x03, 0x5f
        /*003e*/ 	.short	0x0101


	//----- nvinfo : EIATTR_INT_WARP_WIDE_INSTR_OFFSETS
	.align		4
        /*0040*/ 	.byte	0x04, 0x31
        /*0042*/ 	.short	(.L_39 - .L_38)


	//   ....[0]....
.L_38:
        /*0044*/ 	.word	0x00001e70


	//   ....[1]....
        /*0048*/ 	.word	0x00003b00


	//   ....[2]....
        /*004c*/ 	.word	0x00003b20


	//   ....[3]....
        /*0050*/ 	.word	0x00003b50


	//   ....[4]....
        /*0054*/ 	.word	0x00004490


	//   ....[5]....
        /*0058*/ 	.word	0x00004500


	//   ....[6]....
        /*005c*/ 	.word	0x000045e0


	//   ....[7]....
        /*0060*/ 	.word	0x00004660


	//   ....[8]....
        /*0064*/ 	.word	0x00004770


	//   ....[9]....
        /*0068*/ 	.word	0x00004800


	//   ....[10]....
        /*006c*/ 	.word	0x000049e0


	//   ....[11]....
        /*0070*/ 	.word	0x00004b40


	//----- nvinfo : EIATTR_COOP_GROUP_MASK_REGIDS
	.align		4
.L_39:
        /*0074*/ 	.byte	0x04, 0x29
        /*0076*/ 	.short	(.L_41 - .L_40)


	//   ....[0]....
.L_40:
        /*0078*/ 	.word	0xffffffff


	//   ....[1]....
        /*007c*/ 	.word	0xffffffff


	//   ....[2]....
        /*0080*/ 	.word	0xffffffff


	//   ....[3]....
        /*0084*/ 	.word	0xffffffff


	//   ....[4]....
        /*0088*/ 	.word	0xffffffff


	//   ....[5]....
        /*008c*/ 	.word	0xffffffff


	//   ....[6]....
        /*0090*/ 	.word	0xffffffff


	//   ....[7]....
        /*0094*/ 	.word	0xffffffff


	//   ....[8]....
        /*0098*/ 	.word	0xffffffff


	//   ....[9]....
        /*009c*/ 	.word	0xffffffff


	//   ....[10]....
        /*00a0*/ 	.word	0xffffffff


	//   ....[11]....
        /*00a4*/ 	.word	0xffffffff


	//   ....[12]....
        /*00a8*/ 	.word	0xffffffff


	//----- nvinfo : EIATTR_COOP_GROUP_INSTR_OFFSETS
	.align		4
.L_41:
        /*00ac*/ 	.byte	0x04, 0x28
        /*00ae*/ 	.short	(.L_43 - .L_42)


	//   ....[0]....
.L_42:
        /*00b0*/ 	.word	0x00000090


	//   ....[1]....
        /*00b4*/ 	.word	0x000004d0


	//   ....[2]....
        /*00b8*/ 	.word	0x000006c0


	//   ....[3]....
        /*00bc*/ 	.word	0x00000860


	//   ....[4]....
        /*00c0*/ 	.word	0x00000960


	//   ....[5]....
        /*00c4*/ 	.word	0x00000ad0


	//   ....[6]....
        /*00c8*/ 	.word	0x00000c70


	//   ....[7]....
        /*00cc*/ 	.word	0x00001d50


	//   ....[8]....
        /*00d0*/ 	.word	0x00002d70


	//   ....[9]....
        /*00d4*/ 	.word	0x00002f80


	//   ....[10]....
        /*00d8*/ 	.word	0x00002fb0


	//   ....[11]....
        /*00dc*/ 	.word	0x000039e0


	//   ....[12]....
        /*00e0*/ 	.word	0x00003c10


	//----- nvinfo : EIATTR_VRC_CTA_INIT_COUNT
	.align		4
.L_43:
        /*00e4*/ 	.byte	0x02, 0x4a
        /*00e6*/ 	.byte	0x80
	.zero		1


	//----- nvinfo : EIATTR_SYSCALL_OFFSETS
	.align		4
        /*00e8*/ 	.byte	0x04, 0x46
        /*00ea*/ 	.short	(.L_45 - .L_44)


	//   ....[0]....
.L_44:
        /*00ec*/ 	.word	0x000055c0


	//   ....[1]....
        /*00f0*/ 	.word	0x000056b0


	//   ....[2]....
        /*00f4*/ 	.word	0x00005e20


	//   ....[3]....
        /*00f8*/ 	.word	0x000067a0


	//   ....[4]....
        /*00fc*/ 	.word	0x000070f0


	//   ....[5]....
        /*0100*/ 	.word	0x00007a40


	//----- nvinfo : EIATTR_MBARRIER_INSTR_OFFSETS
	.align		4
.L_45:
        /*0104*/ 	.byte	0x04, 0x39
        /*0106*/ 	.short	(.L_47 - .L_46)


	//   ....[0]....
.L_46:
        /*0108*/ 	.word	0x000005b0
        /*010c*/ 	.word	0x000000ff
        /*0110*/ 	.word	0x00000000
        /*0114*/ 	.short	0x0100
        /*0116*/ 	.byte	0x05
	.zero		1


	//   ....[1]....
        /*0118*/ 	.word	0x000005c0
        /*011c*/ 	.word	0x000000ff
        /*0120*/ 	.word	0x00000040
        /*0124*/ 	.short	0x0100
        /*0126*/ 	.byte	0x05
	.zero		1


	//   ....[2]....
        /*0128*/ 	.word	0x000005d0
        /*012c*/ 	.word	0x000000ff
        /*0130*/ 	.word	0x00000008
        /*0134*/ 	.short	0x0100
        /*0136*/ 	.byte	0x05
	.zero		1


	//   ....[3]....
        /*0138*/ 	.word	0x000005e0
        /*013c*/ 	.word	0x000000ff
        /*0140*/ 	.word	0x00000048
        /*0144*/ 	.short	0x0100
        /*0146*/ 	.byte	0x05
	.zero		1


	//   ....[4]....
        /*0148*/ 	.word	0x000005f0
        /*014c*/ 	.word	0x000000ff
        /*0150*/ 	.word	0x00000010
        /*0154*/ 	.short	0x0100
        /*0156*/ 	.byte	0x05
	.zero		1


	//   ....[5]....
        /*0158*/ 	.word	0x00000600
        /*015c*/ 	.word	0x000000ff
        /*0160*/ 	.word	0x00000050
        /*0164*/ 	.short	0x0100
        /*0166*/ 	.byte	0x05
	.zero		1


	//   ....[6]....
        /*0168*/ 	.word	0x00000610
        /*016c*/ 	.word	0x000000ff
        /*0170*/ 	.word	0x00000018
        /*0174*/ 	.short	0x0100
        /*0176*/ 	.byte	0x05
	.zero		1


	//   ....[7]....
        /*0178*/ 	.word	0x00000620
        /*017c*/ 	.word	0x000000ff
        /*0180*/ 	.word	0x00000058
        /*0184*/ 	.short	0x0100
        /*0186*/ 	.byte	0x05
	.zero		1


	//   ....[8]....
        /*0188*/ 	.word	0x00000630
        /*018c*/ 	.word	0x000000ff
        /*0190*/ 	.word	0x00000020
        /*0194*/ 	.short	0x0100
        /*0196*/ 	.byte	0x05
	.zero		1


	//   ....[9]....
        /*0198*/ 	.word	0x00000640
        /*019c*/ 	.word	0x000000ff
        /*01a0*/ 	.word	0x00000060
        /*01a4*/ 	.short	0x0100
        /*01a6*/ 	.byte	0x05
	.zero		1


	//   ....[10]....
        /*01a8*/ 	.word	0x00000650
        /*01ac*/ 	.word	0x000000ff
        /*01b0*/ 	.word	0x00000028
        /*01b4*/ 	.short	0x0100
        /*01b6*/ 	.byte	0x05
	.zero		1


	//   ....[11]....
        /*01b8*/ 	.word	0x00000660
        /*01bc*/ 	.word	0x000000ff
        /*01c0*/ 	.word	0x00000068
        /*01c4*/ 	.short	0x0100
        /*01c6*/ 	.byte	0x05
	.zero		1


	//   ....[12]....
        /*01c8*/ 	.word	0x00000670
        /*01cc*/ 	.word	0x000000ff
        /*01d0*/ 	.word	0x00000030
        /*01d4*/ 	.short	0x0100
        /*01d6*/ 	.byte	0x05
	.zero		1


	//   ....[13]....
        /*01d8*/ 	.word	0x00000680
        /*01dc*/ 	.word	0x000000ff
        /*01e0*/ 	.word	0x00000070
        /*01e4*/ 	.short	0x0100
        /*01e6*/ 	.byte	0x05
	.zero		1


	//   ....[14]....
        /*01e8*/ 	.word	0x00000690
        /*01ec*/ 	.word	0x000000ff
        /*01f0*/ 	.word	0x00000038
        /*01f4*/ 	.short	0x0100
        /*01f6*/ 	.byte	0x05
	.zero		1


	//   ....[15]....
        /*01f8*/ 	.word	0x000006a0
        /*01fc*/ 	.word	0x000000ff
        /*0200*/ 	.word	0x00000078
        /*0204*/ 	.short	0x0100
        /*0206*/ 	.byte	0x05
	.zero		1


	//   ....[16]....
        /*0208*/ 	.word	0x000007d0
        /*020c*/ 	.word	0x000000ff
        /*0210*/ 	.word	0x00000080
        /*0214*/ 	.short	0x0100
        /*0216*/ 	.byte	0x07
	.zero		1


	//   ....[17]....
        /*0218*/ 	.word	0x000007e0
        /*021c*/ 	.word	0x000000ff
        /*0220*/ 	.word	0x000000a0
        /*0224*/ 	.short	0x0100
        /*0226*/ 	.byte	0x07
	.zero		1


	//   ....[18]....
        /*0228*/ 	.word	0x000007f0
        /*022c*/ 	.word	0x000000ff
        /*0230*/ 	.word	0x00000088
        /*0234*/ 	.short	0x0100
        /*0236*/ 	.byte	0x07
	.zero		1


	//   ....[19]....
        /*0238*/ 	.word	0x00000800
        /*023c*/ 	.word	0x000000ff
        /*0240*/ 	.word	0x000000a8
        /*0244*/ 	.short	0x0100
        /*0246*/ 	.byte	0x07
	.zero		1


	//   ....[20]....
        /*0248*/ 	.word	0x00000810
        /*024c*/ 	.word	0x000000ff
        /*0250*/ 	.word	0x00000090
        /*0254*/ 	.short	0x0100
        /*0256*/ 	.byte	0x07
	.zero		1


	//   ....[21]....
        /*0258*/ 	.word	0x00000820
        /*025c*/ 	.word	0x000000ff
        /*0260*/ 	.word	0x000000b0
        /*0264*/ 	.short	0x0100
        /*0266*/ 	.byte	0x07
	.zero		1


	//   ....[22]....
        /*0268*/ 	.word	0x00000830
        /*026c*/ 	.word	0x000000ff
        /*0270*/ 	.word	0x00000098
        /*0274*/ 	.short	0x0100
        /*0276*/ 	.byte	0x07
	.zero		1


	//   ....[23]....
        /*0278*/ 	.word	0x00000840
        /*027c*/ 	.word	0x000000ff
        /*0280*/ 	.word	0x000000b8
        /*0284*/ 	.short	0x0100
        /*0286*/ 	.byte	0x07
	.zero		1


	//   ....[24]....
        /*0288*/ 	.word	0x00000930
        /*028c*/ 	.word	0x000000ff
        /*0290*/ 	.word	0x000000c0
        /*0294*/ 	.short	0x0100
        /*0296*/ 	.byte	0x05
	.zero		1


	//   ....[25]....
        /*0298*/ 	.word	0x00000940
        /*029c*/ 	.word	0x000000ff
        /*02a0*/ 	.word	0x000000c8
        /*02a4*/ 	.short	0x0100
        /*02a6*/ 	.byte	0x05
	.zero		1


	//   ....[26]....
        /*02a8*/ 	.word	0x00000a80
        /*02ac*/ 	.word	0x000000ff
        /*02b0*/ 	.word	0x000000d0
        /*02b4*/ 	.short	0x0100
        /*02b6*/ 	.byte	0x05
	.zero		1


	//   ....[27]....
        /*02b8*/ 	.word	0x00000a90
        /*02bc*/ 	.word	0x000000ff
        /*02c0*/ 	.word	0x000000e0
        /*02c4*/ 	.short	0x0100
        /*02c6*/ 	.byte	0x05
	.zero		1


	//   ....[28]....
        /*02c8*/ 	.word	0x00000aa0
        /*02cc*/ 	.word	0x000000ff
        /*02d0*/ 	.word	0x000000d8
        /*02d4*/ 	.short	0x0100
        /*02d6*/ 	.byte	0x05
	.zero		1


	//   ....[29]....
        /*02d8*/ 	.word	0x00000ab0
        /*02dc*/ 	.word	0x000000ff
        /*02e0*/ 	.word	0x000000e8
        /*02e4*/ 	.short	0x0100
        /*02e6*/ 	.byte	0x05
	.zero		1


	//   ....[30]....
        /*02e8*/ 	.word	0x00000be0
        /*02ec*/ 	.word	0x000000ff
        /*02f0*/ 	.word	0x000000f0
        /*02f4*/ 	.short	0x0100
        /*02f6*/ 	.byte	0x07
	.zero		1


	//   ....[31]....
        /*02f8*/ 	.word	0x00000bf0
        /*02fc*/ 	.word	0x000000ff
        /*0300*/ 	.word	0x00000110
        /*0304*/ 	.short	0x0100
        /*0306*/ 	.byte	0x07
	.zero		1


	//   ....[32]....
        /*0308*/ 	.word	0x00000c00
        /*030c*/ 	.word	0x000000ff
        /*0310*/ 	.word	0x000000f8
        /*0314*/ 	.short	0x0100
        /*0316*/ 	.byte	0x07
	.zero		1


	//   ....[33]....
        /*0318*/ 	.word	0x00000c10
        /*031c*/ 	.word	0x000000ff
        /*0320*/ 	.word	0x00000118
        /*0324*/ 	.short	0x0100
        /*0326*/ 	.byte	0x07
	.zero		1


	//   ....[34]....
        /*0328*/ 	.word	0x00000c20
        /*032c*/ 	.word	0x000000ff
        /*0330*/ 	.word	0x00000100
        /*0334*/ 	.short	0x0100
        /*0336*/ 	.byte	0x07
	.zero		1


	//   ....[35]....
        /*0338*/ 	.word	0x00000c30
        /*033c*/ 	.word	0x000000ff
        /*0340*/ 	.word	0x00000120
        /*0344*/ 	.short	0x0100
        /*0346*/ 	.byte	0x07
	.zero		1


	//   ....[36]....
        /*0348*/ 	.word	0x00000c40
        /*034c*/ 	.word	0x000000ff
        /*0350*/ 	.word	0x00000108
        /*0354*/ 	.short	0x0100
        /*0356*/ 	.byte	0x07
	.zero		1


	//   ....[37]....
        /*0358*/ 	.word	0x00000c50
        /*035c*/ 	.word	0x000000ff
        /*0360*/ 	.word	0x00000128
        /*0364*/ 	.short	0x0100
        /*0366*/ 	.byte	0x07
	.zero		1


	//   ....[38]....
        /*0368*/ 	.word	0x00000d40
        /*036c*/ 	.word	0x000000ff
        /*0370*/ 	.word	0x00000130
        /*0374*/ 	.short	0x0100
        /*0376*/ 	.byte	0x05
	.zero		1


	//   ....[39]....
        /*0378*/ 	.word	0x00000d50
        /*037c*/ 	.word	0x000000ff
        /*0380*/ 	.word	0x00000140
        /*0384*/ 	.short	0x0100
        /*0386*/ 	.byte	0x05
	.zero		1


	//   ....[40]....
        /*0388*/ 	.word	0x00000d60
        /*038c*/ 	.word	0x000000ff
        /*0390*/ 	.word	0x00000138
        /*0394*/ 	.short	0x0100
        /*0396*/ 	.byte	0x05
	.zero		1


	//   ....[41]....
        /*0398*/ 	.word	0x00000d70
        /*039c*/ 	.word	0x000000ff
        /*03a0*/ 	.word	0x00000148
        /*03a4*/ 	.short	0x0100
        /*03a6*/ 	.byte	0x05
	.zero		1


	//   ....[42]....
        /*03a8*/ 	.word	0x00001650
        /*03ac*/ 	.word	0x00000003
        /*03b0*/ 	.word	0x00000140
        /*03b4*/ 	.short	0x010a
        /*03b6*/ 	.byte	0xff
	.zero		1


	//   ....[43]....
        /*03b8*/ 	.word	0x00001680
        /*03bc*/ 	.word	0x00000003
        /*03c0*/ 	.word	0x00000130
        /*03c4*/ 	.short	0x0101
        /*03c6*/ 	.byte	0xff
	.zero		1


	//   ....[44]....
        /*03c8*/ 	.word	0x00001750
        /*03cc*/ 	.word	0x000000ff
        /*03d0*/ 	.word	0x00000040
        /*03d4*/ 	.short	0x010a
        /*03d6*/ 	.byte	0x08
	.zero		1


	//   ....[45]....
        /*03d8*/ 	.word	0x000017f0
        /*03dc*/ 	.word	0x000000ff
        /*03e0*/ 	.word	0x00000040
        /*03e4*/ 	.short	0x010a
        /*03e6*/ 	.byte	0x21
	.zero		1


	//   ....[46]....
        /*03e8*/ 	.word	0x00001940
        /*03ec*/ 	.word	0x000000ff
        /*03f0*/ 	.word	0x00000040
        /*03f4*/ 	.short	0x010a
        /*03f6*/ 	.byte	0x08
	.zero		1


	//   ....[47]....
        /*03f8*/ 	.word	0x00001a50
        /*03fc*/ 	.word	0x000000ff
        /*0400*/ 	.word	0x000000c8
        /*0404*/ 	.short	0x0101
        /*0406*/ 	.byte	0x04
	.zero		1


	//   ....[48]....
        /*0408*/ 	.word	0x00001a70
        /*040c*/ 	.word	0x000000ff
        /*0410*/ 	.word	0x00000040
        /*0414*/ 	.short	0x010a
        /*0416*/ 	.byte	0x08
	.zero		1


	//   ....[49]....
        /*0418*/ 	.word	0x00001af0
        /*041c*/ 	.word	0x000000ff
        /*0420*/ 	.word	0x00000040
        /*0424*/ 	.short	0x010a
        /*0426*/ 	.byte	0x11
	.zero		1


	//   ....[50]....
        /*0428*/ 	.word	0x00001c40
        /*042c*/ 	.word	0x000000ff
        /*0430*/ 	.word	0x00000040
        /*0434*/ 	.short	0x010a
        /*0436*/ 	.byte	0x08
	.zero		1


	//   ....[51]....
        /*0438*/ 	.word	0x00001d80
        /*043c*/ 	.word	0x00000002
        /*0440*/ 	.word	0x000000d0
        /*0444*/ 	.short	0x010a
        /*0446*/ 	.byte	0xff
	.zero		1


	//   ....[52]....
        /*0448*/ 	.word	0x00001e40
        /*044c*/ 	.word	0x00000002
        /*0450*/ 	.word	0x00000000
        /*0454*/ 	.short	0x0101
        /*0456*/ 	.byte	0xff
	.zero		1


	//   ....[53]....
        /*0458*/ 	.word	0x000023a0
        /*045c*/ 	.word	0x000000ff
        /*0460*/ 	.word	0x00000000
        /*0464*/ 	.short	0x010a
        /*0466*/ 	.byte	0x05
	.zero		1


	//   ....[54]....
        /*0468*/ 	.word	0x00002430
        /*046c*/ 	.word	0x000000ff
        /*0470*/ 	.word	0x00000000
        /*0474*/ 	.short	0x010a
        /*0476*/ 	.byte	0x05
	.zero		1


	//   ....[55]....
        /*0478*/ 	.word	0x000024c0
        /*047c*/ 	.word	0x000000ff
        /*0480*/ 	.word	0x00000000
        /*0484*/ 	.short	0x010a
        /*0486*/ 	.byte	0x05
	.zero		1


	//   ....[56]....
        /*0488*/ 	.word	0x00002550
        /*048c*/ 	.word	0x000000ff
        /*0490*/ 	.word	0x00000000
        /*0494*/ 	.short	0x010a
        /*0496*/ 	.byte	0x05
	.zero		1


	//   ....[57]....
        /*0498*/ 	.word	0x000025e0
        /*049c*/ 	.word	0x000000ff
        /*04a0*/ 	.word	0x00000000
        /*04a4*/ 	.short	0x010a
        /*04a6*/ 	.byte	0x05
	.zero		1


	//   ....[58]....
        /*04a8*/ 	.word	0x00002670
        /*04ac*/ 	.word	0x000000ff
        /*04b0*/ 	.word	0x00000000
        /*04b4*/ 	.short	0x010a
        /*04b6*/ 	.byte	0x05
	.zero		1


	//   ....[59]....
        /*04b8*/ 	.word	0x00002700
        /*04bc*/ 	.word	0x000000ff
        /*04c0*/ 	.word	0x00000000
        /*04c4*/ 	.short	0x010a
        /*04c6*/ 	.byte	0x05
	.zero		1


	//   ....[60]....
        /*04c8*/ 	.word	0x000027a0
        /*04cc*/ 	.word	0x00000000
        /*04d0*/ 	.word	0x00000000
        /*04d4*/ 	.short	0x010a
        /*04d6*/ 	.byte	0xff
	.zero		1


	//   ....[61]....
        /*04d8*/ 	.word	0x000028c0
        /*04dc*/ 	.word	0x00000000
        /*04e0*/ 	.word	0x00000130
        /*04e4*/ 	.short	0x010a
        /*04e6*/ 	.byte	0xff
	.zero		1


	//   ....[62]....
        /*04e8*/ 	.word	0x00002920
        /*04ec*/ 	.word	0x00000004
        /*04f0*/ 	.word	0x00000000
        /*04f4*/ 	.short	0x0101
        /*04f6*/ 	.byte	0xff
	.zero		1


	//   ....[63]....
        /*04f8*/ 	.word	0x00002940
        /*04fc*/ 	.word	0x000000ff
        /*0500*/ 	.word	0x000000e0
        /*0504*/ 	.short	0x010a
        /*0506*/ 	.byte	0x05
	.zero		1


	//   ....[64]....
        /*0508*/ 	.word	0x00002a60
        /*050c*/ 	.word	0x00000000
        /*0510*/ 	.word	0x000000d0
        /*0514*/ 	.short	0x010a
        /*0516*/ 	.byte	0xff
	.zero		1


	//   ....[65]....
        /*0518*/ 	.word	0x00002b70
        /*051c*/ 	.word	0x00000000
        /*0520*/ 	.word	0x00000000
        /*0524*/ 	.short	0x0101
        /*0526*/ 	.byte	0xff
	.zero		1


	//   ....[66]....
        /*0528*/ 	.word	0x00002c00
        /*052c*/ 	.word	0x000000ff
        /*0530*/ 	.word	0x000000e0
        /*0534*/ 	.short	0x0106
        /*0536*/ 	.byte	0x05
	.zero		1


	//   ....[67]....
        /*0538*/ 	.word	0x00002c20
        /*053c*/ 	.word	0x000000ff
        /*0540*/ 	.word	0x000000e0
        /*0544*/ 	.short	0x010a
        /*0546*/ 	.byte	0x05
	.zero		1


	//   ....[68]....
        /*0548*/ 	.word	0x00002cb0
        /*054c*/ 	.word	0x000000ff
        /*0550*/ 	.word	0x000000e0
        /*0554*/ 	.short	0x0106
        /*0556*/ 	.byte	0x04
	.zero		1


	//   ....[69]....
        /*0558*/ 	.word	0x00002cf0
        /*055c*/ 	.word	0x00000000
        /*0560*/ 	.word	0x000000e0
        /*0564*/ 	.short	0x010a
        /*0566*/ 	.byte	0xff
	.zero		1


	//   ....[70]....
        /*0568*/ 	.word	0x00003230
        /*056c*/ 	.word	0x00000000
        /*0570*/ 	.word	0x000000d0
        /*0574*/ 	.short	0x010a
        /*0576*/ 	.byte	0xff
	.zero		1


	//   ....[71]....
        /*0578*/ 	.word	0x00003340
        /*057c*/ 	.word	0x00000003
        /*0580*/ 	.word	0x00000000
        /*0584*/ 	.short	0x0101
        /*0586*/ 	.byte	0xff
	.zero		1


	//   ....[72]....
        /*0588*/ 	.word	0x00003350
        /*058c*/ 	.word	0x000000ff
        /*0590*/ 	.word	0x00000000
        /*0594*/ 	.short	0x010a
        /*0596*/ 	.byte	0x06
	.zero		1


	//   ....[73]....
        /*0598*/ 	.word	0x00003370
        /*059c*/ 	.word	0x000000ff
        /*05a0*/ 	.word	0x00000110
        /*05a4*/ 	.short	0x010a
        /*05a6*/ 	.byte	0x07
	.zero		1


	//   ....[74]....
        /*05a8*/ 	.word	0x00003440
        /*05ac*/ 	.word	0x000000ff
        /*05b0*/ 	.word	0x00000000
        /*05b4*/ 	.short	0x010a
        /*05b6*/ 	.byte	0x06
	.zero		1


	//   ....[75]....
        /*05b8*/ 	.word	0x00003570
        /*05bc*/ 	.word	0x000000ff
        /*05c0*/ 	.word	0x00000000
        /*05c4*/ 	.short	0x010a
        /*05c6*/ 	.byte	0x1a
	.zero		1


	//   ....[76]....
        /*05c8*/ 	.word	0x00003810
        /*05cc*/ 	.word	0x000000ff
        /*05d0*/ 	.word	0x00000000
        /*05d4*/ 	.short	0x010a
        /*05d6*/ 	.byte	0x06
	.zero		1


	//   ....[77]....
        /*05d8*/ 	.word	0x000038a0
        /*05dc*/ 	.word	0x000000ff
        /*05e0*/ 	.word	0x00000000
        /*05e4*/ 	.short	0x010a
        /*05e6*/ 	.byte	0x06
	.zero		1


	//   ....[78]....
        /*05e8*/ 	.word	0x00003930
        /*05ec*/ 	.word	0x000000ff
        /*05f0*/ 	.word	0x00000000
        /*05f4*/ 	.short	0x010a
        /*05f6*/ 	.byte	0x06
	.zero		1


	//   ....[79]....
        /*05f8*/ 	.word	0x000039c0
        /*05fc*/ 	.word	0x000000ff
        /*0600*/ 	.word	0x00000000
        /*0604*/ 	.short	0x010a
        /*0606*/ 	.byte	0x07
	.zero		1


	//   ....[80]....
        /*0608*/ 	.word	0x00003e40
        /*060c*/ 	.word	0x00000000
        /*0610*/ 	.word	0x000000d0
        /*0614*/ 	.short	0x010a
        /*0616*/ 	.byte	0xff
	.zero		1


	//   ....[81]....
        /*0618*/ 	.word	0x00003f00
        /*061c*/ 	.word	0x00000000
        /*0620*/ 	.word	0x00000000
        /*0624*/ 	.short	0x0101
        /*0626*/ 	.byte	0xff
	.zero		1


	//   ....[82]....
        /*0628*/ 	.word	0x00004220
        /*062c*/ 	.word	0x000000ff
        /*0630*/ 	.word	0x000000c8
        /*0634*/ 	.short	0x010a
        /*0636*/ 	.byte	0x07
	.zero		1


	//   ....[83]....
        /*0638*/ 	.word	0x00004410
        /*063c*/ 	.word	0x000000ff
        /*0640*/ 	.word	0x000000a0
        /*0644*/ 	.short	0x010a
        /*0646*/ 	.byte	0x07
	.zero		1


	//   ....[84]....
        /*0648*/ 	.word	0x00004580
        /*064c*/ 	.word	0x000000ff
        /*0650*/ 	.word	0x00000080
        /*0654*/ 	.short	0x010b
        /*0656*/ 	.byte	0x07
	.zero		1


	//   ....[85]....
        /*0658*/ 	.word	0x00004590
        /*065c*/ 	.word	0x000000ff
        /*0660*/ 	.word	0x00000000
        /*0664*/ 	.short	0x0101
        /*0666*/ 	.byte	0x08
	.zero		1


	//   ....[86]....
        /*0668*/ 	.word	0x000045b0
        /*066c*/ 	.word	0x000000ff
        /*0670*/ 	.word	0x000000a8
        /*0674*/ 	.short	0x010a
        /*0676*/ 	.byte	0x07
	.zero		1


	//   ....[87]....
        /*0678*/ 	.word	0x00004710
        /*067c*/ 	.word	0x000000ff
        /*0680*/ 	.word	0x00000088
        /*0684*/ 	.short	0x010b
        /*0686*/ 	.byte	0x07
	.zero		1


	//   ....[88]....
        /*0688*/ 	.word	0x00004720
        /*068c*/ 	.word	0x000000ff
        /*0690*/ 	.word	0x00000000
        /*0694*/ 	.short	0x0101
        /*0696*/ 	.byte	0x08
	.zero		1


	//   ....[89]....
        /*0698*/ 	.word	0x00004730
        /*069c*/ 	.word	0x000000ff
        /*06a0*/ 	.word	0x000000b0
        /*06a4*/ 	.short	0x010a
        /*06a6*/ 	.byte	0x07
	.zero		1


	//   ....[90]....
        /*06a8*/ 	.word	0x000048d0
        /*06ac*/ 	.word	0x000000ff
        /*06b0*/ 	.word	0x00000090
        /*06b4*/ 	.short	0x010b
        /*06b6*/ 	.byte	0x07
	.zero		1


	//   ....[91]....
        /*06b8*/ 	.word	0x00004940
        /*06bc*/ 	.word	0x000000ff
        /*06c0*/ 	.word	0x00000000
        /*06c4*/ 	.short	0x0101
        /*06c6*/ 	.byte	0x08
	.zero		1


	//   ....[92]....
        /*06c8*/ 	.word	0x00004970
        /*06cc*/ 	.word	0x000000ff
        /*06d0*/ 	.word	0x000000b8
        /*06d4*/ 	.short	0x010a
        /*06d6*/ 	.byte	0x07
	.zero		1


	//   ....[93]....
        /*06d8*/ 	.word	0x00004b80
        /*06dc*/ 	.word	0x000000ff
        /*06e0*/ 	.word	0x00000098
        /*06e4*/ 	.short	0x010b
        /*06e6*/ 	.byte	0x07
	.zero		1


	//   ....[94]....
        /*06e8*/ 	.word	0x00004ba0
        /*06ec*/ 	.word	0x000000ff
        /*06f0*/ 	.word	0x00000000
        /*06f4*/ 	.short	0x0101
        /*06f6*/ 	.byte	0x0d
	.zero		1


	//   ....[95]....
        /*06f8*/ 	.word	0x00004bd0
        /*06fc*/ 	.word	0x000000ff
        /*0700*/ 	.word	0x000000a0
        /*0704*/ 	.short	0x010a
        /*0706*/ 	.byte	0x07
	.zero		1


	//   ....[96]....
        /*0708*/ 	.word	0x00004bf0
        /*070c*/ 	.word	0x000000ff
        /*0710*/ 	.word	0x000000a8
        /*0714*/ 	.short	0x010a
        /*0716*/ 	.byte	0x07
	.zero		1


	//   ....[97]....
        /*0718*/ 	.word	0x00004c10
        /*071c*/ 	.word	0x000000ff
        /*0720*/ 	.word	0x000000b0
        /*0724*/ 	.short	0x010a
        /*0726*/ 	.byte	0x07
	.zero		1


	//   ....[98]....
        /*0728*/ 	.word	0x00004c50
        /*072c*/ 	.word	0x00000000
        /*0730*/ 	.word	0x000000b8
        /*0734*/ 	.short	0x010a
        /*0736*/ 	.byte	0xff
	.zero		1


	//   ....[99]....
        /*0738*/ 	.word	0x00004f80
        /*073c*/ 	.word	0x00000000
        /*0740*/ 	.word	0x000000d0
        /*0744*/ 	.short	0x010a
        /*0746*/ 	.byte	0xff
	.zero		1


	//   ....[100]....
        /*0748*/ 	.word	0x00005090
        /*074c*/ 	.word	0x00000000
        /*0750*/ 	.word	0x00000000
        /*0754*/ 	.short	0x0101
        /*0756*/ 	.byte	0xff
	.zero		1


	//   ....[101]....
        /*0758*/ 	.word	0x00005ae0
        /*075c*/ 	.word	0x000000ff
        /*0760*/ 	.word	0x00000080
        /*0764*/ 	.short	0x010a
        /*0766*/ 	.byte	0x30
	.zero		1


	//   ....[102]....
        /*0768*/ 	.word	0x00005b20
        /*076c*/ 	.word	0x00000058
        /*0770*/ 	.word	0x000000f0
        /*0774*/ 	.short	0x010a
        /*0776*/ 	.byte	0xff
	.zero		1


	//   ....[103]....
        /*0778*/ 	.word	0x00005c10
        /*077c*/ 	.word	0x000000ff
        /*0780*/ 	.word	0x00000080
        /*0784*/ 	.short	0x010a
        /*0786*/ 	.byte	0x30
	.zero		1


	//   ....[104]....
        /*0788*/ 	.word	0x00005d00
        /*078c*/ 	.word	0x00000058
        /*0790*/ 	.word	0x000000f0
        /*0794*/ 	.short	0x010a
        /*0796*/ 	.byte	0xff
	.zero		1


	//   ....[105]....
        /*0798*/ 	.word	0x000064d0
        /*079c*/ 	.word	0x00000000
        /*07a0*/ 	.word	0x00000000
        /*07a4*/ 	.short	0x0101
        /*07a6*/ 	.byte	0xff
	.zero		1


	//   ....[106]....
        /*07a8*/ 	.word	0x000064e0
        /*07ac*/ 	.word	0x00000003
        /*07b0*/ 	.word	0x00000080
        /*07b4*/ 	.short	0x010a
        /*07b6*/ 	.byte	0xff
	.zero		1


	//   ....[107]....
        /*07b8*/ 	.word	0x000065c0
        /*07bc*/ 	.word	0x00000003
        /*07c0*/ 	.word	0x00000080
        /*07c4*/ 	.short	0x010a
        /*07c6*/ 	.byte	0xff
	.zero		1


	//   ....[108]....
        /*07c8*/ 	.word	0x00006e20
        /*07cc*/ 	.word	0x0000005b
        /*07d0*/ 	.word	0x00000000
        /*07d4*/ 	.short	0x0101
        /*07d6*/ 	.byte	0xff
	.zero		1


	//   ....[109]....
        /*07d8*/ 	.word	0x00006e40
        /*07dc*/ 	.word	0x0000005c
        /*07e0*/ 	.word	0x00000080
        /*07e4*/ 	.short	0x010a
        /*07e6*/ 	.byte	0xff
	.zero		1


	//   ....[110]....
        /*07e8*/ 	.word	0x00006f10
        /*07ec*/ 	.word	0x0000005c
        /*07f0*/ 	.word	0x00000080
        /*07f4*/ 	.short	0x010a
        /*07f6*/ 	.byte	0xff
	.zero		1


	//   ....[111]....
        /*07f8*/ 	.word	0x00007770
        /*07fc*/ 	.word	0x0000005b
        /*0800*/ 	.word	0x00000000
        /*0804*/ 	.short	0x0101
        /*0806*/ 	.byte	0xff
	.zero		1


	//   ....[112]....
        /*0808*/ 	.word	0x00007790
        /*080c*/ 	.word	0x0000005c
        /*0810*/ 	.word	0x00000080
        /*0814*/ 	.short	0x010a
        /*0816*/ 	.byte	0xff
	.zero		1


	//   ....[113]....
        /*0818*/ 	.word	0x00007860
        /*081c*/ 	.word	0x0000005c
        /*0820*/ 	.word	0x00000080
        /*0824*/ 	.short	0x010a
        /*0826*/ 	.byte	0xff
	.zero		1


	//   ....[114]....
        /*0828*/ 	.word	0x00007ba0
        /*082c*/ 	.word	0x000000ff
        /*0830*/ 	.word	0x00000000
        /*0834*/ 	.short	0x0101
        /*0836*/ 	.byte	0x05
	.zero		1


	//   ....[115]....
        /*0838*/ 	.word	0x00008120
        /*083c*/ 	.word	0x00000002
        /*0840*/ 	.word	0x00000000
        /*0844*/ 	.short	0x0101
        /*0846*/ 	.byte	0xff
	.zero		1


	//   ....[116]....
        /*0848*/ 	.word	0x00008390
        /*084c*/ 	.word	0x000000ff
        /*0850*/ 	.word	0x00000000
        /*0854*/ 	.short	0x0101
        /*0856*/ 	.byte	0x04
	.zero		1


	//   ....[117]....
        /*0858*/ 	.word	0x000083b0
        /*085c*/ 	.word	0x00000003
        /*0860*/ 	.word	0x00000140
        /*0864*/ 	.short	0x010a
        /*0866*/ 	.byte	0xff
	.zero		1


	//   ....[118]....
        /*0868*/ 	.word	0x00008410
        /*086c*/ 	.word	0x00000002
        /*0870*/ 	.word	0x00000040
        /*0874*/ 	.short	0x010a
        /*0876*/ 	.byte	0xff
	.zero		1


	//   ....[119]....
        /*0878*/ 	.word	0x00008470
        /*087c*/ 	.word	0x00000002
        /*0880*/ 	.word	0x00000040
        /*0884*/ 	.short	0x010a
        /*0886*/ 	.byte	0xff
	.zero		1


	//   ....[120]....
        /*0888*/ 	.word	0x000084c0
        /*088c*/ 	.word	0x00000002
        /*0890*/ 	.word	0x000000d0
        /*0894*/ 	.short	0x010a
        /*0896*/ 	.byte	0xff
	.zero		1


	//   ....[121]....
        /*0898*/ 	.word	0x00008520
        /*089c*/ 	.word	0x00000000
        /*08a0*/ 	.word	0x00000000
        /*08a4*/ 	.short	0x010a
        /*08a6*/ 	.byte	0xff
	.zero		1


	//   ....[122]....
        /*08a8*/ 	.word	0x00008580
        /*08ac*/ 	.word	0x00000000
        /*08b0*/ 	.word	0x00000000
        /*08b4*/ 	.short	0x010a
        /*08b6*/ 	.byte	0xff
	.zero		1


	//   ....[123]....
        /*08b8*/ 	.word	0x000085e0
        /*08bc*/ 	.word	0x00000000
        /*08c0*/ 	.word	0x00000000
        /*08c4*/ 	.short	0x010a
        /*08c6*/ 	.byte	0xff
	.zero		1


	//   ....[124]....
        /*08c8*/ 	.word	0x00008640
        /*08cc*/ 	.word	0x00000000
        /*08d0*/ 	.word	0x00000000
        /*08d4*/ 	.short	0x010a
        /*08d6*/ 	.byte	0xff
	.zero		1


	//   ....[125]....
        /*08d8*/ 	.word	0x000086a0
        /*08dc*/ 	.word	0x00000000
        /*08e0*/ 	.word	0x00000000
        /*08e4*/ 	.short	0x010a
        /*08e6*/ 	.byte	0xff
	.zero		1


	//   ....[126]....
        /*08e8*/ 	.word	0x00008700
        /*08ec*/ 	.word	0x00000000
        /*08f0*/ 	.word	0x00000000
        /*08f4*/ 	.short	0x010a
        /*08f6*/ 	.byte	0xff
	.zero		1


	//   ....[127]....
        /*08f8*/ 	.word	0x00008760
        /*08fc*/ 	.word	0x00000000
        /*0900*/ 	.word	0x00000000
        /*0904*/ 	.short	0x010a
        /*0906*/ 	.byte	0xff
	.zero		1


	//   ....[128]....
        /*0908*/ 	.word	0x000087b0
        /*090c*/ 	.word	0x00000000
        /*0910*/ 	.word	0x00000130
        /*0914*/ 	.short	0x010a
        /*0916*/ 	.byte	0xff
	.zero		1


	//   ....[129]....
        /*0918*/ 	.word	0x00008810
        /*091c*/ 	.word	0x00000000
        /*0920*/ 	.word	0x000000e0
        /*0924*/ 	.short	0x010a
        /*0926*/ 	.byte	0xff
	.zero		1


	//   ....[130]....
        /*0928*/ 	.word	0x00008860
        /*092c*/ 	.word	0x00000000
        /*0930*/ 	.word	0x000000d0
        /*0934*/ 	.short	0x010a
        /*0936*/ 	.byte	0xff
	.zero		1


	//   ....[131]....
        /*0938*/ 	.word	0x000088c0
        /*093c*/ 	.word	0x00000000
        /*0940*/ 	.word	0x000000e0
        /*0944*/ 	.short	0x010a
        /*0946*/ 	.byte	0xff
	.zero		1


	//   ....[132]....
        /*0948*/ 	.word	0x00008910
        /*094c*/ 	.word	0x00000000
        /*0950*/ 	.word	0x000000d0
        /*0954*/ 	.short	0x010a
        /*0956*/ 	.byte	0xff
	.zero		1


	//   ....[133]....
        /*0958*/ 	.word	0x00008970
        /*095c*/ 	.word	0x00000003
        /*0960*/ 	.word	0x00000110
        /*0964*/ 	.short	0x010a
        /*0966*/ 	.byte	0xff
	.zero		1


	//   ....[134]....
        /*0968*/ 	.word	0x000089d0
        /*096c*/ 	.word	0x00000000
        /*0970*/ 	.word	0x00000000
        /*0974*/ 	.short	0x010a
        /*0976*/ 	.byte	0xff
	.zero		1


	//   ....[135]....
        /*0978*/ 	.word	0x00008a30
        /*097c*/ 	.word	0x00000000
        /*0980*/ 	.word	0x00000000
        /*0984*/ 	.short	0x010a
        /*0986*/ 	.byte	0xff
	.zero		1


	//   ....[136]....
        /*0988*/ 	.word	0x00008a90
        /*098c*/ 	.word	0x00000000
        /*0990*/ 	.word	0x00000000
        /*0994*/ 	.short	0x010a
        /*0996*/ 	.byte	0xff
	.zero		1


	//   ....[137]....
        /*0998*/ 	.word	0x00008af0
        /*099c*/ 	.word	0x00000000
        /*09a0*/ 	.word	0x00000000
        /*09a4*/ 	.short	0x010a
        /*09a6*/ 	.byte	0xff
	.zero		1


	//   ....[138]....
        /*09a8*/ 	.word	0x00008b50
        /*09ac*/ 	.word	0x00000000
        /*09b0*/ 	.word	0x00000000
        /*09b4*/ 	.short	0x010a
        /*09b6*/ 	.byte	0xff
	.zero		1


	//   ....[139]....
        /*09b8*/ 	.word	0x00008ba0
        /*09bc*/ 	.word	0x00000000
        /*09c0*/ 	.word	0x000000d0
        /*09c4*/ 	.short	0x010a
        /*09c6*/ 	.byte	0xff
	.zero		1


	//   ....[140]....
        /*09c8*/ 	.word	0x00008c00
        /*09cc*/ 	.word	0x00000000
        /*09d0*/ 	.word	0x000000c8
        /*09d4*/ 	.short	0x010a
        /*09d6*/ 	.byte	0xff
	.zero		1


	//   ....[141]....
        /*09d8*/ 	.word	0x00008c60
        /*09dc*/ 	.word	0x00000003
        /*09e0*/ 	.word	0x000000a0
        /*09e4*/ 	.short	0x010a
        /*09e6*/ 	.byte	0xff
	.zero		1


	//   ....[142]....
        /*09e8*/ 	.word	0x00008cc0
        /*09ec*/ 	.word	0x00000003
        /*09f0*/ 	.word	0x000000a8
        /*09f4*/ 	.short	0x010a
        /*09f6*/ 	.byte	0xff
	.zero		1


	//   ....[143]....
        /*09f8*/ 	.word	0x00008d20
        /*09fc*/ 	.word	0x00000003
        /*0a00*/ 	.word	0x000000b0
        /*0a04*/ 	.short	0x010a
        /*0a06*/ 	.byte	0xff
	.zero		1


	//   ....[144]....
        /*0a08*/ 	.word	0x00008d80
        /*0a0c*/ 	.word	0x00000003
        /*0a10*/ 	.word	0x000000b8
        /*0a14*/ 	.short	0x010a
        /*0a16*/ 	.byte	0xff
	.zero		1


	//   ....[145]....
        /*0a18*/ 	.word	0x00008de0
        /*0a1c*/ 	.word	0x00000000
        /*0a20*/ 	.word	0x000000a0
        /*0a24*/ 	.short	0x010a
        /*0a26*/ 	.byte	0xff
	.zero		1


	//   ....[146]....
        /*0a28*/ 	.word	0x00008e40
        /*0a2c*/ 	.word	0x00000000
        /*0a30*/ 	.word	0x000000a8
        /*0a34*/ 	.short	0x010a
        /*0a36*/ 	.byte	0xff
	.zero		1


	//   ....[147]....
        /*0a38*/ 	.word	0x00008ea0
        /*0a3c*/ 	.word	0x00000000
        /*0a40*/ 	.word	0x000000b0
        /*0a44*/ 	.short	0x010a
        /*0a46*/ 	.byte	0xff
	.zero		1


	//   ....[148]....
        /*0a48*/ 	.word	0x00008ef0
        /*0a4c*/ 	.word	0x00000000
        /*0a50*/ 	.word	0x000000d0
        /*0a54*/ 	.short	0x010a
        /*0a56*/ 	.byte	0xff
	.zero		1


	//   ....[149]....
        /*0a58*/ 	.word	0x00008f50
        /*0a5c*/ 	.word	0x00000000
        /*0a60*/ 	.word	0x00000080
        /*0a64*/ 	.short	0x010a
        /*0a66*/ 	.byte	0xff
	.zero		1


	//   ....[150]....
        /*0a68*/ 	.word	0x00008fa0
        /*0a6c*/ 	.word	0x00000058
        /*0a70*/ 	.word	0x000000f0
        /*0a74*/ 	.short	0x010a
        /*0a76*/ 	.byte	0xff
	.zero		1


	//   ....[151]....
        /*0a78*/ 	.word	0x00008ff0
        /*0a7c*/ 	.word	0x00000003
        /*0a80*/ 	.word	0x00000080
        /*0a84*/ 	.short	0x010a
        /*0a86*/ 	.byte	0xff
	.zero		1


	//   ....[152]....
        /*0a88*/ 	.word	0x00009040
        /*0a8c*/ 	.word	0x0000005c
        /*0a90*/ 	.word	0x00000080
        /*0a94*/ 	.short	0x010a
        /*0a96*/ 	.byte	0xff
	.zero		1


	//   ....[153]....
        /*0a98*/ 	.word	0x00009090
        /*0a9c*/ 	.word	0x0000005c
        /*0aa0*/ 	.word	0x00000080
        /*0aa4*/ 	.short	0x010a
        /*0aa6*/ 	.byte	0xff
	.zero		1


	//----- nvinfo : EIATTR_NUM_MBARRIERS
	.align		4
.L_47:
        /*0aa8*/ 	.byte	0x03, 0x38
        /*0aaa*/ 	.short	0x002a


	//----- nvinfo : EIATTR_EXIT_INSTR_OFFSETS
	.align		4
        /*0aac*/ 	.byte	0x04, 0x1c
        /*0aae*/ 	.short	(.L_49 - .L_48)


	//   ....[0]....
.L_48:
        /*0ab0*/ 	.word	0x000027d0


	//   ....[1]....
        /*0ab4*/ 	.word	0x00002cc0


	//   ....[2]....
        /*0ab8*/ 	.word	0x00002d20


	//   ....[3]....
        /*0abc*/ 	.word	0x00003c20


	//   ....[4]....
        /*0ac0*/ 	.word	0x00004c80


	//   ....[5]....
        /*0ac4*/ 	.word	0x00004cc0


	//   ....[6]....
        /*0ac8*/ 	.word	0x00008280


	//   ....[7]....
        /*0acc*/ 	.word	0x00008300


	//   ....[8]....
        /*0ad0*/ 	.word	0x00008330


	//   ....[9]....
        /*0ad4*/ 	.word	0x000083a0


	//----- nvinfo : EIATTR_MAX_THREADS
	.align		4
.L_49:
        /*0ad8*/ 	.byte	0x04, 0x05
        /*0ada*/ 	.short	(.L_51 - .L_50)
.L_50:
        /*0adc*/ 	.word	0x00000100
        /*0ae0*/ 	.word	0x00000001
        /*0ae4*/ 	.word	0x00000001


	//----- nvinfo : EIATTR_CRS_STACK_SIZE
	.align		4
.L_51:
        /*0ae8*/ 	.byte	0x04, 0x1e
        /*0aea*/ 	.short	(.L_53 - .L_52)
.L_52:
        /*0aec*/ 	.word	0x00000000


	//----- nvinfo : EIATTR_CBANK_PARAM_SIZE
	.align		4
.L_53:
        /*0af0*/ 	.byte	0x03, 0x19
        /*0af2*/ 	.short	0x0800


	//----- nvinfo : EIATTR_PARAM_CBANK
	.align		4
        /*0af4*/ 	.byte	0x04, 0x0a
        /*0af6*/ 	.short	(.L_55 - .L_54)
	.align		4
.L_54:
        /*0af8*/ 	.word	index@(.nv.constant0._ZN7cutlass13device_kernelINS_4gemm6kernel13GemmUniversalIN4cute5tupleIJiiiiEEENS1_10collective13CollectiveMmaINS1_35MainloopSm100TmaUmmaWarpSpecializedILi8ELi2ELi4ENS5_IJNS4_1CILi1EEESB_SB_EEEEENS5_IJNSA_ILi128EEENSA_ILi64EEENSA_ILi32EEEEEENS_10tfloat32_tENS5_IJlSB_lEEESI_SJ_NS4_8TiledMMAINS4_8MMA_AtomIJNS4_17SM100_MMA_TF32_SSISI_SI_fLi128ELi64ELNS4_4UMMA5MajorE0ELSO_0ELNSN_7ScaleInE0ELSP_0EEEEEENS4_6LayoutISC_NS5_IJNSA_ILi0EEEST_ST_EEEEENS5_IJNS4_10UnderscoreESW_SW_EEEEENS4_13SM90_TMA_LOADENS4_14ComposedLayoutINS4_7SwizzleILi3ELi4ELi3EEENS4_18smem_ptr_flag_bitsILi32EEENSS_INS5_IJNSA_ILi8EEESG_EEENS5_IJSG_SB_EEEEEEEvNS4_8identityESZ_S19_vS1A_EENS_8epilogue10collective18CollectiveEpilogueINS1C_23Sm100TmaWarpSpecializedILi4ELi2ELi16ELb1ELb0EEEJSH_NS5_IJNSS_ISE_SB_EENSS_INSA_ILi16EEESB_EEEEESI_SJ_SI_SJ_NS1C_6fusion15FusionCallbacksIS1G_NS1L_17LinearCombinationISI_fSI_fLNS_15FloatRoundStyleE2EEESH_S1K_JEEENS4_5SM1004TMEM4LOAD26SM100_TMEM_LOAD_32dp32b16xESZ_NS10_INS11_ILi2ELi4ELi3EEES14_NSS_INS5_IJS15_S1I_EEENS5_IJS1I_SB_EEEEEEENS4_39AutoVectorizingCopyWithAssumedAlignmentILi128EEENS4_14SM90_TMA_STOREES1Z_S21_S21_EEEvvEEEEvNT_6ParamsE)
        /*0afc*/ 	.short	0x0380
        /*0afe*/ 	.short	0x0800


	//----- nvinfo : EIATTR_SW_WAR
	.align		4
.L_55:
        /*0b00*/ 	.byte	0x04, 0x36
        /*0b02*/ 	.short	(.L_57 - .L_56)
.L_56:
        /*0b04*/ 	.word	0x00000008
.L_57:


//--------------------- .nv.callgraph             --------------------------
	.section	.nv.callgraph,"",@"SHT_CUDA_CALLGRAPH"
	.align	4
	.sectionentsize	8
	.align		4
        /*0000*/ 	.word	0x00000000
	.align		4
        /*0004*/ 	.word	0xffffffff
	.align		4
        /*0008*/ 	.word	index@(_ZN7cutlass13device_kernelINS_4gemm6kernel13GemmUniversalIN4cute5tupleIJiiiiEEENS1_10collective13CollectiveMmaINS1_35MainloopSm100TmaUmmaWarpSpecializedILi8ELi2ELi4ENS5_IJNS4_1CILi1EEESB_SB_EEEEENS5_IJNSA_ILi128EEENSA_ILi64EEENSA_ILi32EEEEEENS_10tfloat32_tENS5_IJlSB_lEEESI_SJ_NS4_8TiledMMAINS4_8MMA_AtomIJNS4_17SM100_MMA_TF32_SSISI_SI_fLi128ELi64ELNS4_4UMMA5MajorE0ELSO_0ELNSN_7ScaleInE0ELSP_0EEEEEENS4_6LayoutISC_NS5_IJNSA_ILi0EEEST_ST_EEEEENS5_IJNS4_10UnderscoreESW_SW_EEEEENS4_13SM90_TMA_LOADENS4_14ComposedLayoutINS4_7SwizzleILi3ELi4ELi3EEENS4_18smem_ptr_flag_bitsILi32EEENSS_INS5_IJNSA_ILi8EEESG_EEENS5_IJSG_SB_EEEEEEEvNS4_8identityESZ_S19_vS1A_EENS_8epilogue10collective18CollectiveEpilogueINS1C_23Sm100TmaWarpSpecializedILi4ELi2ELi16ELb1ELb0EEEJSH_NS5_IJNSS_ISE_SB_EENSS_INSA_ILi16EEESB_EEEEESI_SJ_SI_SJ_NS1C_6fusion15FusionCallbacksIS1G_NS1L_17LinearCombinationISI_fSI_fLNS_15FloatRoundStyleE2EEESH_S1K_JEEENS4_5SM1004TMEM4LOAD26SM100_TMEM_LOAD_32dp32b16xESZ_NS10_INS11_ILi2ELi4ELi3EEES14_NSS_INS5_IJS15_S1I_EEENS5_IJS1I_SB_EEEEEEENS4_39AutoVectorizingCopyWithAssumedAlignmentILi128EEENS4_14SM90_TMA_STOREES1Z_S21_S21_EEEvvEEEEvNT_6ParamsE)
	.align		4
        /*000c*/ 	.word	index@(__assertfail)
	.align		4
        /*0010*/ 	.word	0x00000000
	.align		4
        /*0014*/ 	.word	0xfffffffe
	.align		4
        /*0018*/ 	.word	0x00000000
	.align		4
        /*001c*/ 	.word	0xfffffffd
	.align		4
        /*0020*/ 	.word	0x00000000
	.align		4
        /*0024*/ 	.word	0xfffffffc


//--------------------- .nv.constant4             --------------------------
	.section	.nv.constant4,"a",@progbits
	.align	8
	.align		8
.nv.constant4:
        /*0000*/ 	.dword	__assertfail
	.align		8
        /*0008*/ 	.dword	__unnamed_1
	.align		8
        /*0010*/ 	.dword	__unnamed_2
	.align		8
        /*0018*/ 	.dword	_ZN40_INTERNAL_4803a1a7_4_k_cu_56cf83ec_310134cuda3std3__45__cpo5beginE
	.align		8
        /*0020*/ 	.dword	_ZN40_INTERNAL_4803a1a7_4_k_cu_56cf83ec_310134cuda3std3__45__cpo3endE
	.align		8
        /*0028*/ 	.dword	_ZN40_INTERNAL_4803a1a7_4_k_cu_56cf83ec_310134cuda3std3__45__cpo6cbeginE
	.align		8
        /*0030*/ 	.dword	_ZN40_INTERNAL_4803a1a7_4_k_cu_56cf83ec_310134cuda3std3__45__cpo4cendE
	.align		8
        /*0038*/ 	.dword	_ZN40_INTERNAL_4803a1a7_4_k_cu_56cf83ec_310134cuda3std3__442_GLOBAL__N__4803a1a7_4_k_cu_56cf83ec_310136ignoreE
	.align		8
        /*0040*/ 	.dword	_ZN40_INTERNAL_4803a1a7_4_k_cu_56cf83ec_310134cuda3std3__419piecewise_constructE
	.align		8
        /*0048*/ 	.dword	_ZN40_INTERNAL_4803a1a7_4_k_cu_56cf83ec_310134cuda3std3__48in_placeE
	.align		8
        /*0050*/ 	.dword	_ZN40_INTERNAL_4803a1a7_4_k_cu_56cf83ec_310134cuda3std6ranges3__45__cpo4swapE
	.align		8
        /*0058*/ 	.dword	_ZN40_INTERNAL_4803a1a7_4_k_cu_56cf83ec_310134cuda3std6ranges3__45__cpo9iter_moveE
	.align		8
        /*0060*/ 	.dword	_ZN40_INTERNAL_4803a1a7_4_k_cu_56cf83ec_310134cute7productE
	.align		8
        /*0068*/ 	.dword	_ZN40_INTERNAL_4803a1a7_4_k_cu_56cf83ec_310134cute1_E
	.align		8
        /*0070*/ 	.dword	$str$25
	.align		8
        /*0078*/ 	.dword	$str$26
	.align		8
        /*0080*/ 	.dword	$str$27
	.align		8
        /*0088*/ 	.dword	$str$28


//--------------------- .text._ZN7cutlass13device_kernelINS_4gemm6kernel13GemmUniversalIN4cute5tupleIJiiiiEEENS1_10collective13CollectiveMmaINS1_35MainloopSm100TmaUmmaWarpSpecializedILi8ELi2ELi4ENS5_IJNS4_1CILi1EEESB_SB_EEEEENS5_IJNSA_ILi128EEENSA_ILi64EEENSA_ILi32EEEEEENS_10tfloat32_tENS5_IJlSB_lEEESI_SJ_NS4_8TiledMMAINS4_8MMA_AtomIJNS4_17SM100_MMA_TF32_SSISI_SI_fLi128ELi64ELNS4_4UMMA5MajorE0ELSO_0ELNSN_7ScaleInE0ELSP_0EEEEEENS4_6LayoutISC_NS5_IJNSA_ILi0EEEST_ST_EEEEENS5_IJNS4_10UnderscoreESW_SW_EEEEENS4_13SM90_TMA_LOADENS4_14ComposedLayoutINS4_7SwizzleILi3ELi4ELi3EEENS4_18smem_ptr_flag_bitsILi32EEENSS_INS5_IJNSA_ILi8EEESG_EEENS5_IJSG_SB_EEEEEEEvNS4_8identityESZ_S19_vS1A_EENS_8epilogue10collective18CollectiveEpilogueINS1C_23Sm100TmaWarpSpecializedILi4ELi2ELi16ELb1ELb0EEEJSH_NS5_IJNSS_ISE_SB_EENSS_INSA_ILi16EEESB_EEEEESI_SJ_SI_SJ_NS1C_6fusion15FusionCallbacksIS1G_NS1L_17LinearCombinationISI_fSI_fLNS_15FloatRoundStyleE2EEESH_S1K_JEEENS4_5SM1004TMEM4LOAD26SM100_TMEM_LOAD_32dp32b16xESZ_NS10_INS11_ILi2ELi4ELi3EEES14_NSS_INS5_IJS15_S1I_EEENS5_IJS1I_SB_EEEEEEENS4_39AutoVectorizingCopyWithAssumedAlignmentILi128EEENS4_14SM90_TMA_STOREES1Z_S21_S21_EEEvvEEEEvNT_6ParamsE --------------------------
	.section	.text._ZN7cutlass13device_kernelINS_4gemm6kernel13GemmUniversalIN4cute5tupleIJiiiiEEENS1_10collective13CollectiveMmaINS1_35MainloopSm100TmaUmmaWarpSpecializedILi8ELi2ELi4ENS5_IJNS4_1CILi1EEESB_SB_EEEEENS5_IJNSA_ILi128EEENSA_ILi64EEENSA_ILi32EEEEEENS_10tfloat32_tENS5_IJlSB_lEEESI_SJ_NS4_8TiledMMAINS4_8MMA_AtomIJNS4_17SM100_MMA_TF32_SSISI_SI_fLi128ELi64ELNS4_4UMMA5MajorE0ELSO_0ELNSN_7ScaleInE0ELSP_0EEEEEENS4_6LayoutISC_NS5_IJNSA_ILi0EEEST_ST_EEEEENS5_IJNS4_10UnderscoreESW_SW_EEEEENS4_13SM90_TMA_LOADENS4_14ComposedLayoutINS4_7SwizzleILi3ELi4ELi3EEENS4_18smem_ptr_flag_bitsILi32EEENSS_INS5_IJNSA_ILi8EEESG_EEENS5_IJSG_SB_EEEEEEEvNS4_8identityESZ_S19_vS1A_EENS_8epilogue10collective18CollectiveEpilogueINS1C_23Sm100TmaWarpSpecializedILi4ELi2ELi16ELb1ELb0EEEJSH_NS5_IJNSS_ISE_SB_EENSS_INSA_ILi16EEESB_EEEEESI_SJ_SI_SJ_NS1C_6fusion15FusionCallbacksIS1G_NS1L_17LinearCombinationISI_fSI_fLNS_15FloatRoundStyleE2EEESH_S1K_JEEENS4_5SM1004TMEM4LOAD26SM100_TMEM_LOAD_32dp32b16xESZ_NS10_INS11_ILi2ELi4ELi3EEES14_NSS_INS5_IJS15_S1I_EEENS5_IJS1I_SB_EEEEEEENS4_39AutoVectorizingCopyWithAssumedAlignmentILi128EEENS4_14SM90_TMA_STOREES1Z_S21_S21_EEEvvEEEEvNT_6ParamsE,"ax",@progbits
	.align	128
.text._ZN7cutlass13device_kernelINS_4gemm6kernel13GemmUniversalIN4cute5tupleIJiiiiEEENS1_10collective13CollectiveMmaINS1_35MainloopSm100TmaUmmaWarpSpecializedILi8ELi2ELi4ENS5_IJNS4_1CILi1EEESB_SB_EEEEENS5_IJNSA_ILi128EEENSA_ILi64EEENSA_ILi32EEEEEENS_10tfloat32_tENS5_IJlSB_lEEESI_SJ_NS4_8TiledMMAINS4_8MMA_AtomIJNS4_17SM100_MMA_TF32_SSISI_SI_fLi128ELi64ELNS4_4UMMA5MajorE0ELSO_0ELNSN_7ScaleInE0ELSP_0EEEEEENS4_6LayoutISC_NS5_IJNSA_ILi0EEEST_ST_EEEEENS5_IJNS4_10UnderscoreESW_SW_EEEEENS4_13SM90_TMA_LOADENS4_14ComposedLayoutINS4_7SwizzleILi3ELi4ELi3EEENS4_18smem_ptr_flag_bitsILi32EEENSS_INS5_IJNSA_ILi8EEESG_EEENS5_IJSG_SB_EEEEEEEvNS4_8identityESZ_S19_vS1A_EENS_8epilogue10collective18CollectiveEpilogueINS1C_23Sm100TmaWarpSpecializedILi4ELi2ELi16ELb1ELb0EEEJSH_NS5_IJNSS_ISE_SB_EENSS_INSA_ILi16EEESB_EEEEESI_SJ_SI_SJ_NS1C_6fusion15FusionCallbacksIS1G_NS1L_17LinearCombinationISI_fSI_fLNS_15FloatRoundStyleE2EEESH_S1K_JEEENS4_5SM1004TMEM4LOAD26SM100_TMEM_LOAD_32dp32b16xESZ_NS10_INS11_ILi2ELi4ELi3EEES14_NSS_INS5_IJS15_S1I_EEENS5_IJS1I_SB_EEEEEEENS4_39AutoVectorizingCopyWithAssumedAlignmentILi128EEENS4_14SM90_TMA_STOREES1Z_S21_S21_EEEvvEEEEvNT_6ParamsE:
        .type           _ZN7cutlass13device_kernelINS_4gemm6kernel13GemmUniversalIN4cute5tupleIJiiiiEEENS1_10collective13CollectiveMmaINS1_35MainloopSm100TmaUmmaWarpSpecializedILi8ELi2ELi4ENS5_IJNS4_1CILi1EEESB_SB_EEEEENS5_IJNSA_ILi128EEENSA_ILi64EEENSA_ILi32EEEEEENS_10tfloat32_tENS5_IJlSB_lEEESI_SJ_NS4_8TiledMMAINS4_8MMA_AtomIJNS4_17SM100_MMA_TF32_SSISI_SI_fLi128ELi64ELNS4_4UMMA5MajorE0ELSO_0ELNSN_7ScaleInE0ELSP_0EEEEEENS4_6LayoutISC_NS5_IJNSA_ILi0EEEST_ST_EEEEENS5_IJNS4_10UnderscoreESW_SW_EEEEENS4_13SM90_TMA_LOADENS4_14ComposedLayoutINS4_7SwizzleILi3ELi4ELi3EEENS4_18smem_ptr_flag_bitsILi32EEENSS_INS5_IJNSA_ILi8EEESG_EEENS5_IJSG_SB_EEEEEEEvNS4_8identityESZ_S19_vS1A_EENS_8epilogue10collective18CollectiveEpilogueINS1C_23Sm100TmaWarpSpecializedILi4ELi2ELi16ELb1ELb0EEEJSH_NS5_IJNSS_ISE_SB_EENSS_INSA_ILi16EEESB_EEEEESI_SJ_SI_SJ_NS1C_6fusion15FusionCallbacksIS1G_NS1L_17LinearCombinationISI_fSI_fLNS_15FloatRoundStyleE2EEESH_S1K_JEEENS4_5SM1004TMEM4LOAD26SM100_TMEM_LOAD_32dp32b16xESZ_NS10_INS11_ILi2ELi4ELi3EEES14_NSS_INS5_IJS15_S1I_EEENS5_IJS1I_SB_EEEEEEENS4_39AutoVectorizingCopyWithAssumedAlignmentILi128EEENS4_14SM90_TMA_STOREES1Z_S21_S21_EEEvvEEEEvNT_6ParamsE,@function
        .size           _ZN7cutlass13device_kernelINS_4gemm6kernel13GemmUniversalIN4cute5tupleIJiiiiEEENS1_10collective13CollectiveMmaINS1_35MainloopSm100TmaUmmaWarpSpecializedILi8ELi2ELi4ENS5_IJNS4_1CILi1EEESB_SB_EEEEENS5_IJNSA_ILi128EEENSA_ILi64EEENSA_ILi32EEEEEENS_10tfloat32_tENS5_IJlSB_lEEESI_SJ_NS4_8TiledMMAINS4_8MMA_AtomIJNS4_17SM100_MMA_TF32_SSISI_SI_fLi128ELi64ELNS4_4UMMA5MajorE0ELSO_0ELNSN_7ScaleInE0ELSP_0EEEEEENS4_6LayoutISC_NS5_IJNSA_ILi0EEEST_ST_EEEEENS5_IJNS4_10UnderscoreESW_SW_EEEEENS4_13SM90_TMA_LOADENS4_14ComposedLayoutINS4_7SwizzleILi3ELi4ELi3EEENS4_18smem_ptr_flag_bitsILi32EEENSS_INS5_IJNSA_ILi8EEESG_EEENS5_IJSG_SB_EEEEEEEvNS4_8identityESZ_S19_vS1A_EENS_8epilogue10collective18CollectiveEpilogueINS1C_23Sm100TmaWarpSpecializedILi4ELi2ELi16ELb1ELb0EEEJSH_NS5_IJNSS_ISE_SB_EENSS_INSA_ILi16EEESB_EEEEESI_SJ_SI_SJ_NS1C_6fusion15FusionCallbacksIS1G_NS1L_17LinearCombinationISI_fSI_fLNS_15FloatRoundStyleE2EEESH_S1K_JEEENS4_5SM1004TMEM4LOAD26SM100_TMEM_LOAD_32dp32b16xESZ_NS10_INS11_ILi2ELi4ELi3EEES14_NSS_INS5_IJS15_S1I_EEENS5_IJS1I_SB_EEEEEEENS4_39AutoVectorizingCopyWithAssumedAlignmentILi128EEENS4_14SM90_TMA_STOREES1Z_S21_S21_EEEvvEEEEvNT_6ParamsE,(.L_x_188 - _ZN7cutlass13device_kernelINS_4gemm6kernel13GemmUniversalIN4cute5tupleIJiiiiEEENS1_10collective13CollectiveMmaINS1_35MainloopSm100TmaUmmaWarpSpecializedILi8ELi2ELi4ENS5_IJNS4_1CILi1EEESB_SB_EEEEENS5_IJNSA_ILi128EEENSA_ILi64EEENSA_ILi32EEEEEENS_10tfloat32_tENS5_IJlSB_lEEESI_SJ_NS4_8TiledMMAINS4_8MMA_AtomIJNS4_17SM100_MMA_TF32_SSISI_SI_fLi128ELi64ELNS4_4UMMA5MajorE0ELSO_0ELNSN_7ScaleInE0ELSP_0EEEEEENS4_6LayoutISC_NS5_IJNSA_ILi0EEEST_ST_EEEEENS5_IJNS4_10UnderscoreESW_SW_EEEEENS4_13SM90_TMA_LOADENS4_14ComposedLayoutINS4_7SwizzleILi3ELi4ELi3EEENS4_18smem_ptr_flag_bitsILi32EEENSS_INS5_IJNSA_ILi8EEESG_EEENS5_IJSG_SB_EEEEEEEvNS4_8identityESZ_S19_vS1A_EENS_8epilogue10collective18CollectiveEpilogueINS1C_23Sm100TmaWarpSpecializedILi4ELi2ELi16ELb1ELb0EEEJSH_NS5_IJNSS_ISE_SB_EENSS_INSA_ILi16EEESB_EEEEESI_SJ_SI_SJ_NS1C_6fusion15FusionCallbacksIS1G_NS1L_17LinearCombinationISI_fSI_fLNS_15FloatRoundStyleE2EEESH_S1K_JEEENS4_5SM1004TMEM4LOAD26SM100_TMEM_LOAD_32dp32b16xESZ_NS10_INS11_ILi2ELi4ELi3EEES14_NSS_INS5_IJS15_S1I_EEENS5_IJS1I_SB_EEEEEEENS4_39AutoVectorizingCopyWithAssumedAlignmentILi128EEENS4_14SM90_TMA_STOREES1Z_S21_S21_EEEvvEEEEvNT_6ParamsE)
        .other          _ZN7cutlass13device_kernelINS_4gemm6kernel13GemmUniversalIN4cute5tupleIJiiiiEEENS1_10collective13CollectiveMmaINS1_35MainloopSm100TmaUmmaWarpSpecializedILi8ELi2ELi4ENS5_IJNS4_1CILi1EEESB_SB_EEEEENS5_IJNSA_ILi128EEENSA_ILi64EEENSA_ILi32EEEEEENS_10tfloat32_tENS5_IJlSB_lEEESI_SJ_NS4_8TiledMMAINS4_8MMA_AtomIJNS4_17SM100_MMA_TF32_SSISI_SI_fLi128ELi64ELNS4_4UMMA5MajorE0ELSO_0ELNSN_7ScaleInE0ELSP_0EEEEEENS4_6LayoutISC_NS5_IJNSA_ILi0EEEST_ST_EEEEENS5_IJNS4_10UnderscoreESW_SW_EEEEENS4_13SM90_TMA_LOADENS4_14ComposedLayoutINS4_7SwizzleILi3ELi4ELi3EEENS4_18smem_ptr_flag_bitsILi32EEENSS_INS5_IJNSA_ILi8EEESG_EEENS5_IJSG_SB_EEEEEEEvNS4_8identityESZ_S19_vS1A_EENS_8epilogue10collective18CollectiveEpilogueINS1C_23Sm100TmaWarpSpecializedILi4ELi2ELi16ELb1ELb0EEEJSH_NS5_IJNSS_ISE_SB_EENSS_INSA_ILi16EEESB_EEEEESI_SJ_SI_SJ_NS1C_6fusion15FusionCallbacksIS1G_NS1L_17LinearCombinationISI_fSI_fLNS_15FloatRoundStyleE2EEESH_S1K_JEEENS4_5SM1004TMEM4LOAD26SM100_TMEM_LOAD_32dp32b16xESZ_NS10_INS11_ILi2ELi4ELi3EEES14_NSS_INS5_IJS15_S1I_EEENS5_IJS1I_SB_EEEEEEENS4_39AutoVectorizingCopyWithAssumedAlignmentILi128EEENS4_14SM90_TMA_STOREES1Z_S21_S21_EEEvvEEEEvNT_6ParamsE,@"STO_CUDA_ENTRY STV_DEFAULT"
_ZN7cutlass13device_kernelINS_4gemm6kernel13GemmUniversalIN4cute5tupleIJiiiiEEENS1_10collective13CollectiveMmaINS1_35MainloopSm100TmaUmmaWarpSpecializedILi8ELi2ELi4ENS5_IJNS4_1CILi1EEESB_SB_EEEEENS5_IJNSA_ILi128EEENSA_ILi64EEENSA_ILi32EEEEEENS_10tfloat32_tENS5_IJlSB_lEEESI_SJ_NS4_8TiledMMAINS4_8MMA_AtomIJNS4_17SM100_MMA_TF32_SSISI_SI_fLi128ELi64ELNS4_4UMMA5MajorE0ELSO_0ELNSN_7ScaleInE0ELSP_0EEEEEENS4_6LayoutISC_NS5_IJNSA_ILi0EEEST_ST_EEEEENS5_IJNS4_10UnderscoreESW_SW_EEEEENS4_13SM90_TMA_LOADENS4_14ComposedLayoutINS4_7SwizzleILi3ELi4ELi3EEENS4_18smem_ptr_flag_bitsILi32EEENSS_INS5_IJNSA_ILi8EEESG_EEENS5_IJSG_SB_EEEEEEEvNS4_8identityESZ_S19_vS1A_EENS_8epilogue10collective18CollectiveEpilogueINS1C_23Sm100TmaWarpSpecializedILi4ELi2ELi16ELb1ELb0EEEJSH_NS5_IJNSS_ISE_SB_EENSS_INSA_ILi16EEESB_EEEEESI_SJ_SI_SJ_NS1C_6fusion15FusionCallbacksIS1G_NS1L_17LinearCombinationISI_fSI_fLNS_15FloatRoundStyleE2EEESH_S1K_JEEENS4_5SM1004TMEM4LOAD26SM100_TMEM_LOAD_32dp32b16xESZ_NS10_INS11_ILi2ELi4ELi3EEES14_NSS_INS5_IJS15_S1I_EEENS5_IJS1I_SB_EEEEEEENS4_39AutoVectorizingCopyWithAssumedAlignmentILi128EEENS4_14SM90_TMA_STOREES1Z_S21_S21_EEEvvEEEEvNT_6ParamsE:
[----:B------:R-:W1:Y:S01]  /*0000*/  LDC R1, c[0x0][0x37c] ;  /* 0x0000df00ff017b82 */ /* 0x000e620000000800 */
[----:B------:R-:W2:Y:S01]  /*0010*/  S2R R81, SR_TID.X ;  /* 0x0000000000517919 */ /* 0x000ea20000002100 */
[----:B------:R-:W3:Y:S01]  /*0020*/  LDCU.64 UR4, c[0x0][0x890] ;  /* 0x00011200ff0477ac */ /* 0x000ee20008000a00 */
[----:B------:R-:W-:Y:S02]  /*0030*/  PRMT R67, RZ, 0x7610, R67 ;  /* 0x00007610ff437816 */ /* 0x000fe40000000043 */
[----:B------:R-:W-:Y:S01]  /*0040*/  ELECT P5, URZ, PT ;  /* 0x0000000000ff782f */ /* 0x000fe200038a0000 */
[----:B------:R-:W4:Y:S01]  /*0050*/  LDCU.64 UR46, c[0x0][0x358] ;  /* 0x00006b00ff2e77ac */ /* 0x000f220008000a00 */
[----:B---3--:R-:W-:-:S04]  /*0060*/  UISETP.NE.U32.AND UP0, UPT, UR4, URZ, UPT ;  /* 0x000000ff0400728c */ /* 0x008fc8000bf05070 */
[----:B------:R-:W-:Y:S01]  /*0070*/  UISETP.NE.AND.EX UP0, UPT, UR5, URZ, UPT, UP0 ;  /* 0x000000ff0500728c */ /* 0x000fe2000bf05300 */
[----:B--2---:R-:W-:-:S05]  /*0080*/  SHF.R.U32.HI R72, RZ, 0x5, R81 ;  /* 0x00000005ff487819 */ /* 0x004fca0000011651 */
[----:B------:R-:W2:Y:S02]  /*0090*/  SHFL.IDX PT, R0, R72, RZ, 0x1f ;  /* 0x00001fff48007589 */ /* 0x000ea400000e0000 */
[----:B--2---:R-:W-:Y:S01]  /*00a0*/  R2UR UR8, R0 ;  /* 0x00000000000872ca */ /* 0x004fe200000e0000 */
[----:B-1--4-:R-:W-:-:S14]  /*00b0*/  BRA.U UP0, `(.L_x_0) ;  /* 0x00000001002c7547 */ /* 0x012fdc000b800000 */
[----:B------:R-:W1:Y:S02]  /*00c0*/  LDCU.64 UR6, c[0x0][0x888] ;  /* 0x00011100ff0677ac */ /* 0x000e640008000a00 */
[----:B-1----:R-:W-:-:S04]  /*00d0*/  UISETP.NE.U32.AND UP0, UPT, UR6, URZ, UPT ;  /* 0x000000ff0600728c */ /* 0x002fc8000bf05070 */
[----:B------:R-:W-:-:S09]  /*00e0*/  UISETP.NE.AND.EX UP0, UPT, UR7, URZ, UPT, UP0 ;  /* 0x000000ff0700728c */ /* 0x000fd2000bf05300 */
[----:B------:R-:W-:Y:S05]  /*00f0*/  BRA.U !UP0, `(.L_x_1) ;  /* 0x0000000108107547 */ /* 0x000fea000b800000 */
[----:B------:R-:W1:Y:S02]  /*0100*/  LDC.64 R2, c[0x0][0x888] ;  /* 0x00022200ff027b82 */ /* 0x000e640000000a00 */
[----:B-1----:R1:W5:Y:S01]  /*0110*/  LDG.E R35, desc[UR46][R2.64] ;  /* 0x0000002e02237981 */ /* 0x002362000c1e1900 */
[----:B------:R-:W-:Y:S01]  /*0120*/  HFMA2 R67, -RZ, RZ, 0, 5.9604644775390625e-08 ;  /* 0x00000001ff437431 */ /* 0x000fe200000001ff */
[----:B------:R-:W-:Y:S05]  /*0130*/  BRA `(.L_x_0) ;  /* 0x00000000000c7947 */ /* 0x000fea0003800000 */
.L_x_1:
[----:B------:R-:W1:Y:S01]  /*0140*/  LDCU UR6, c[0x0][0x880] ;  /* 0x00011000ff0677ac */ /* 0x000e620008000800 */
[----:B------:R-:W-:Y:S01]  /*0150*/  HFMA2 R67, -RZ, RZ, 0, 5.9604644775390625e-08 ;  /* 0x00000001ff437431 */ /* 0x000fe200000001ff */
[----:B-1----:R-:W-:-:S07]  /*0160*/  MOV R35, UR6 ;  /* 0x0000000600237c02 */ /* 0x002fce0008000f00 */
.L_x_0:
[----:B------:R-:W2:Y:S02]  /*0170*/  LDCU.64 UR6, c[0x0][0x8b0] ;  /* 0x00011600ff0677ac */ /* 0x000ea40008000a00 */
[----:B--2---:R-:W-:-:S04]  /*0180*/  UISETP.NE.U32.AND UP0, UPT, UR6, URZ, UPT ;  /* 0x000000ff0600728c */ /* 0x004fc8000bf05070 */
[----:B------:R-:W-:-:S09]  /*0190*/  UISETP.NE.AND.EX UP0, UPT, UR7, URZ, UPT, UP0 ;  /* 0x000000ff0700728c */ /* 0x000fd2000bf05300 */
[----:B------:R-:W-:Y:S05]  /*01a0*/  BRA.U UP0, `(.L_x_2) ;  /* 0x0000000100247547 */ /* 0x000fea000b800000 */
[----:B------:R-:W2:Y:S02]  /*01b0*/  LDCU.64 UR6, c[0x0][0x8a8] ;  /* 0x00011500ff0677ac */ /* 0x000ea40008000a00 */
[----:B--2---:R-:W-:-:S04]  /*01c0*/  UISETP.NE.U32.AND UP0, UPT, UR6, URZ, UPT ;  /* 0x000000ff0600728c */ /* 0x004fc8000bf05070 */
[----:B------:R-:W-:-:S09]  /*01d0*/  UISETP.NE.AND.EX UP0, UPT, UR7, URZ, UPT, UP0 ;  /* 0x000000ff0700728c */ /* 0x000fd2000bf05300 */
[----:B------:R-:W-:Y:S05]  /*01e0*/  BRA.U !UP0, `(.L_x_3) ;  /* 0x00000001080c7547 */ /* 0x000fea000b800000 */
[----:B------:R-:W2:Y:S02]  /*01f0*/  LDC.64 R32, c[0x0][0x8a8] ;  /* 0x00022a00ff207b82 */ /* 0x000ea40000000a00 */
[----:B--2---:R2:W5:Y:S01]  /*0200*/  LDG.E R32, desc[UR46][R32.64] ;  /* 0x0000002e20207981 */ /* 0x004562000c1e1900 */
[----:B------:R-:W-:Y:S05]  /*0210*/  BRA `(.L_x_2) ;  /* 0x0000000000087947 */ /* 0x000fea0003800000 */
.L_x_3:
[----:B------:R-:W2:Y:S02]  /*0220*/  LDCU UR6, c[0x0][0x8a0] ;  /* 0x00011400ff0677ac */ /* 0x000ea40008000800 */
[----:B--2---:R-:W-:Y:S02]  /*0230*/  MOV R32, UR6 ;  /* 0x0000000600207c02 */ /* 0x004fe40008000f00 */
.L_x_2:
[----:B------:R-:W-:Y:S01]  /*0240*/  IMAD.U32 R0, RZ, RZ, UR8 ;  /* 0x00000008ff007e24 */ /* 0x000fe2000f8e00ff */
[----:B------:R-:W-:Y:S04]  /*0250*/  BSSY.RECONVERGENT B0, `(.L_x_4) ;  /* 0x000000c000007945 */ /* 0x000fe80003800200 */
[C---:B------:R-:W-:Y:S02]  /*0260*/  ISETP.NE.OR P1, PT, R0.reuse, 0x1, !P5 ;  /* 0x000000010000780c */ /* 0x040fe40006f25670 */
[----:B------:R-:W-:-:S11]  /*0270*/  ISETP.NE.OR P0, PT, R0, 0x3, !P5 ;  /* 0x000000030000780c */ /* 0x000fd60006f05670 */
[----:B------:R-:W-:Y:S05]  /*0280*/  @P1 BRA `(.L_x_5) ;  /* 0x0000000000201947 */ /* 0x000fea0003800000 */
[----:B------:R-:W3:Y:S02]  /*0290*/  LDCU.64 UR6, c[0x0][0x348] ;  /* 0x00006900ff0677ac */ /* 0x000ee40008000a00 */
[----:B---3--:R-:W-:Y:S02]  /*02a0*/  UIADD3 UR10, UP1, UPT, UR6, 0x80, URZ ;  /* 0x00000080060a7890 */ /* 0x008fe4000ff3e0ff */
[----:B------:R-:W-:Y:S02]  /*02b0*/  UIADD3 UR6, UP0, UPT, UR6, 0x180, URZ ;  /* 0x0000018006067890 */ /* 0x000fe4000ff1e0ff */
[----:B------:R-:W-:Y:S02]  /*02c0*/  UIADD3.X UR11, UPT, UPT, URZ, UR7, URZ, UP1, !UPT ;  /* 0x00000007ff0b7290 */ /* 0x000fe40008ffe4ff */
[----:B------:R-:W-:-:S07]  /*02d0*/  UIADD3.X UR7, UPT, UPT, URZ, UR7, URZ, UP0, !UPT ;  /* 0x00000007ff077290 */ /* 0x000fce00087fe4ff */
[----:B------:R3:W-:Y:S02]  /*02e0*/  UTMACCTL.PF [UR10] ;  /* 0x000000000a0079b9 */ /* 0x0007e40008040000 */
[----:B------:R3:W-:Y:S02]  /*02f0*/  UTMACCTL.PF [UR6] ;  /* 0x00000000060079b9 */ /* 0x0007e40008040000 */
[----:B---3--:R-:W-:Y:S01]  /*0300*/  NOP ;  /* 0x0000000000007918 */ /* 0x008fe20000000000 */
.L_x_5:
[----:B------:R-:W-:Y:S05]  /*0310*/  BSYNC.RECONVERGENT B0 ;  /* 0x0000000000007941 */ /* 0x000fea0003800200 */
.L_x_4:
[----:B------:R-:W-:Y:S04]  /*0320*/  BSSY.RECONVERGENT B0, `(.L_x_6) ;  /* 0x000000a000007945 */ /* 0x000fe80003800200 */
        /* <DEDUP_REMOVED lines=9> */
.L_x_7:
[----:B------:R-:W-:Y:S05]  /*03c0*/  BSYNC.RECONVERGENT B0 ;  /* 0x0000000000007941 */ /* 0x000fea0003800200 */
.L_x_6:
[----:B------:R-:W3:Y:S01]  /*03d0*/  LDCU.64 UR6, c[0x0][0x888] ;  /* 0x00011100ff0677ac */ /* 0x000ee20008000a00 */
[----:B------:R-:W-:Y:S02]  /*03e0*/  UISETP.EQ.U32.AND UP1, UPT, UR4, URZ, UPT ;  /* 0x000000ff0400728c */ /* 0x000fe4000bf22070 */
[----:B------:R-:W-:Y:S02]  /*03f0*/  UPLOP3.LUT UP2, UPT, UPT, UPT, UPT, 0x80, 0x8 ;  /* 0x000000000008789c */ /* 0x000fe40003f4f070 */
[----:B---3--:R-:W-:-:S04]  /*0400*/  UISETP.NE.U32.AND UP0, UPT, UR6, URZ, UPT ;  /* 0x000000ff0600728c */ /* 0x008fc8000bf05070 */
[----:B------:R-:W-:-:S04]  /*0410*/  UISETP.NE.AND.EX UP0, UPT, UR7, URZ, UPT, UP0 ;  /* 0x000000ff0700728c */ /* 0x000fc8000bf05300 */
[----:B------:R-:W-:-:S04]  /*0420*/  UISETP.EQ.OR.EX UP3, UPT, UR5, URZ, !UP0, UP1 ;  /* 0x000000ff0500728c */ /* 0x000fc8000c762710 */
[----:B------:R-:W-:-:S05]  /*0430*/  UP2UR UR50, UPR, URZ, 0x8 ;  /* 0x00000008ff327883 */ /* 0x000fca0008000000 */
[----:B------:R-:W-:Y:S07]  /*0440*/  BRA.U !UP3, `(.L_x_8) ;  /* 0x000000010b207547 */ /* 0x000fee000b800000 */
[----:B------:R-:W-:Y:S01]  /*0450*/  UISETP.NE.U32.AND UP2, UPT, UR4, URZ, UPT ;  /* 0x000000ff0400728c */ /* 0x000fe2000bf45070 */
[----:B-----5:R-:W-:Y:S01]  /*0460*/  FSETP.NEU.AND P0, PT, R35, RZ, PT ;  /* 0x000000ff2300720b */ /* 0x020fe20003f0d000 */
[----:B------:R-:W-:Y:S02]  /*0470*/  USEL UR4, URZ, 0xffffffff, UP0 ;  /* 0xffffffffff047887 */ /* 0x000fe40008000000 */
[----:B------:R-:W-:-:S10]  /*0480*/  UISETP.NE.AND.EX UP2, UPT, UR5, URZ, UPT, UP2 ;  /* 0x000000ff0500728c */ /* 0x000fd4000bf45320 */
[----:B------:R-:W-:Y:S01]  /*0490*/  VOTEU.ANY UP1, P0 ;  /* 0x0000000000ff7886 */ /* 0x000fe20000020100 */
[----:B------:R-:W-:-:S04]  /*04a0*/  @!UP2 USEL UR4, URZ, 0xffffffff, UP1 ;  /* 0xffffffffff04a887 */ /* 0x000fc80008800000 */
[----:B------:R-:W-:-:S04]  /*04b0*/  ULOP3.LUT UR4, UR4, 0x1, URZ, 0xc0, !UPT ;  /* 0x0000000104047892 */ /* 0x000fc8000f8ec0ff */
[----:B------:R-:W-:-:S11]  /*04c0*/  UISETP.NE.U32.AND UP2, UPT, UR4, 0x1, UPT ;  /* 0x000000010400788c */ /* 0x000fd6000bf45070 */
.L_x_8:
[----:B-1----:R-:W1:Y:S01]  /*04d0*/  SHFL.IDX PT, R2, R72, RZ, 0x1f ;  /* 0x00001fff48027589 */ /* 0x002e6200000e0000 */
[----:B------:R-:W-:-:S04]  /*04e0*/  UISETP.NE.AND UP1, UPT, UR8, 0x2, UPT ;  /* 0x000000020800788c */ /* 0x000fc8000bf25270 */
[----:B------:R-:W-:Y:S01]  /*04f0*/  USEL UR6, URZ, 0x1, UP1 ;  /* 0x00000001ff067887 */ /* 0x000fe20008800000 */
[----:B-1----:R-:W-:-:S13]  /*0500*/  ISETP.NE.AND P0, PT, R2, RZ, PT ;  /* 0x000000ff0200720c */ /* 0x002fda0003f05270 */
[----:B------:R-:W-:Y:S05]  /*0510*/  @P0 BRA `(.L_x_9) ;  /* 0x0000000000680947 */ /* 0x000fea0003800000 */
[----:B------:R-:W1:Y:S01]  /*0520*/  S2UR UR5, SR_CgaCtaId ;  /* 0x00000000000579c3 */ /* 0x000e620000008800 */
[----:B------:R-:W-:Y:S01]  /*0530*/  UMOV UR7, 0x400 ;  /* 0x0000040000077882 */ /* 0x000fe20000000000 */
[----:B------:R-:W-:Y:S01]  /*0540*/  UMOV UR4, 0x1 ;  /* 0x0000000100047882 */ /* 0x000fe20000000000 */
[----:B------:R-:W-:Y:S01]  /*0550*/  ELECT P0, URZ, PT ;  /* 0x0000000000ff782f */ /* 0x000fe20003800000 */
[----:B------:R-:W-:-:S04]  /*0560*/  UIADD3 UR10, UPT, UPT, -UR4, 0x100000, URZ ;  /* 0x00100000040a7890 */ /* 0x000fc8000fffe1ff */
[----:B------:R-:W-:Y:S02]  /*0570*/  USHF.L.U32 UR11, UR10, 0xb, URZ ;  /* 0x0000000b0a0b7899 */ /* 0x000fe400080006ff */
[----:B------:R-:W-:Y:S02]  /*0580*/  USHF.L.U32 UR10, UR10, 0x1, URZ ;  /* 0x000000010a0a7899 */ /* 0x000fe400080006ff */
[----:B-1----:R-:W-:Y:S01]  /*0590*/  ULEA UR5, UR5, UR7, 0x18 ;  /* 0x0000000705057291 */ /* 0x002fe2000f8ec0ff */
[----:B------:R-:W1:Y:S11]  /*05a0*/  FENCE.VIEW.ASYNC.S ;  /* 0x00000000000073c6 */ /* 0x000e760000000000 */
[----:B-1----:R1:W3:Y:S01]  /*05b0*/  SYNCS.EXCH.64 URZ, [UR5], UR10 ;  /* 0x0000000a05ff75b2 */ /* 0x0022e20008000100 */
[----:B------:R1:W4:Y:S01]  /*05c0*/  SYNCS.EXCH.64 URZ, [UR5+0x40], UR10 ;  /* 0x0000400a05ff75b2 */ /* 0x0003220008000100 */
[----:B------:R1:W1:Y:S01]  /*05d0*/  SYNCS.EXCH.64 URZ, [UR5+0x8], UR10 ;  /* 0x0000080a05ff75b2 */ /* 0x0002620008000100 */
        /* <DEDUP_REMOVED lines=13> */
[----:B------:R-:W-:Y:S01]  /*06b0*/  NOP ;  /* 0x0000000000007918 */ /* 0x000fe20000000000 */
.L_x_9:
[----:B------:R-:W2:Y:S01]  /*06c0*/  SHFL.IDX PT, R2, R72, RZ, 0x1f ;  /* 0x00001fff48027589 */ /* 0x000ea200000e0000 */
[----:B------:R-:W-:Y:S01]  /*06d0*/  NOP ;  /* 0x0000000000007918 */ /* 0x000fe20000000000 */
[----:B--2---:R-:W-:-:S13]  /*06e0*/  ISETP.NE.AND P0, PT, R2, 0x1, PT ;  /* 0x000000010200780c */ /* 0x004fda0003f05270 */
[----:B------:R-:W-:Y:S05]  /*06f0*/  @P0 BRA `(.L_x_10) ;  /* 0x0000000000580947 */ /* 0x000fea0003800000 */
[----:B------:R-:W2:Y:S01]  /*0700*/  S2UR UR7, SR_CgaCtaId ;  /* 0x00000000000779c3 */ /* 0x000ea20000008800 */
[----:B------:R-:W-:Y:S01]  /*0710*/  UMOV UR9, 0x400 ;  /* 0x0000040000097882 */ /* 0x000fe20000000000 */
[----:B-1----:R-:W-:Y:S01]  /*0720*/  UMOV UR5, 0x20 ;  /* 0x0000002000057882 */ /* 0x002fe20000000000 */
[----:B------:R-:W-:Y:S01]  /*0730*/  UMOV UR4, 0x80 ;  /* 0x0000008000047882 */ /* 0x000fe20000000000 */
[----:B------:R-:W-:-:S04]  /*0740*/  UIADD3 UR10, UPT, UPT, -UR5, 0x100000, URZ ;  /* 0x00100000050a7890 */ /* 0x000fc8000fffe1ff */
[----:B------:R-:W-:Y:S02]  /*0750*/  USHF.L.U32 UR11, UR10, 0xb, URZ ;  /* 0x0000000b0a0b7899 */ /* 0x000fe400080006ff */
[----:B------:R-:W-:Y:S02]  /*0760*/  USHF.L.U32 UR10, UR10, 0x1, URZ ;  /* 0x000000010a0a7899 */ /* 0x000fe400080006ff */
[----:B------:R-:W-:-:S04]  /*0770*/  UIADD3 UR4, UPT, UPT, -UR4, 0x100000, URZ ;  /* 0x0010000004047890 */ /* 0x000fc8000fffe1ff */
[----:B------:R-:W-:Y:S02]  /*0780*/  USHF.L.U32 UR5, UR4, 0xb, URZ ;  /* 0x0000000b04057899 */ /* 0x000fe400080006ff */
[----:B------:R-:W-:Y:S01]  /*0790*/  USHF.L.U32 UR4, UR4, 0x1, URZ ;  /* 0x0000000104047899 */ /* 0x000fe200080006ff */
[----:B------:R-:W-:Y:S01]  /*07a0*/  ELECT P0, URZ, PT ;  /* 0x0000000000ff782f */ /* 0x000fe20003800000 */
[----:B--2---:R-:W-:Y:S01]  /*07b0*/  ULEA UR7, UR7, UR9, 0x18 ;  /* 0x0000000907077291 */ /* 0x004fe2000f8ec0ff */
[----:B------:R-:W1:Y:S11]  /*07c0*/  FENCE.VIEW.ASYNC.S ;  /* 0x00000000000073c6 */ /* 0x000e760000000000 */
[----:B-1----:R2:W1:Y:S01]  /*07d0*/  SYNCS.EXCH.64 URZ, [UR7+0x80], UR10 ;  /* 0x0000800a07ff75b2 */ /* 0x0024620008000100 */
[----:B------:R2:W1:Y:S01]  /*07e0*/  SYNCS.EXCH.64 URZ, [UR7+0xa0], UR4 ;  /* 0x0000a00407ff75b2 */ /* 0x0004620008000100 */
[----:B------:R2:W1:Y:S01]  /*07f0*/  SYNCS.EXCH.64 URZ, [UR7+0x88], UR10 ;  /* 0x0000880a07ff75b2 */ /* 0x0004620008000100 */
[----:B------:R2:W1:Y:S01]  /*0800*/  SYNCS.EXCH.64 URZ, [UR7+0xa8], UR4 ;  /* 0x0000a80407ff75b2 */ /* 0x0004620008000100 */
[----:B------:R2:W1:Y:S01]  /*0810*/  SYNCS.EXCH.64 URZ, [UR7+0x90], UR10 ;  /* 0x0000900a07ff75b2 */ /* 0x0004620008000100 */
[----:B------:R2:W1:Y:S01]  /*0820*/  SYNCS.EXCH.64 URZ, [UR7+0xb0], UR4 ;  /* 0x0000b00407ff75b2 */ /* 0x0004620008000100 */
[----:B------:R2:W1:Y:S01]  /*0830*/  SYNCS.EXCH.64 URZ, [UR7+0x98], UR10 ;  /* 0x0000980a07ff75b2 */ /* 0x0004620008000100 */
[----:B------:R2:W1:Y:S02]  /*0840*/  SYNCS.EXCH.64 URZ, [UR7+0xb8], UR4 ;  /* 0x0000b80407ff75b2 */ /* 0x0004640008000100 */
[----:B--2---:R-:W-:Y:S01]  /*0850*/  NOP ;  /* 0x0000000000007918 */ /* 0x004fe20000000000 */
.L_x_10:
[----:B------:R-:W2:Y:S01]  /*0860*/  SHFL.IDX PT, R2, R72, RZ, 0x1f ;  /* 0x00001fff48027589 */ /* 0x000ea200000e0000 */
[----:B------:R-:W-:Y:S01]  /*0870*/  NOP ;  /* 0x0000000000007918 */ /* 0x000fe20000000000 */
[----:B--2---:R-:W-:-:S13]  /*0880*/  ISETP.NE.AND P0, PT, R2, 0x3, PT ;  /* 0x000000030200780c */ /* 0x004fda0003f05270 */
[----:B------:R-:W-:Y:S05]  /*0890*/  @P0 BRA `(.L_x_11) ;  /* 0x0000000000300947 */ /* 0x000fea0003800000 */
[----:B-1----:R-:W1:Y:S01]  /*08a0*/  S2UR UR5, SR_CgaCtaId ;  /* 0x00000000000579c3 */ /* 0x002e620000008800 */
        /* <DEDUP_REMOVED lines=8> */
[----:B-1----:R2:W1:Y:S01]  /*0930*/  SYNCS.EXCH.64 URZ, [UR5+0xc0], UR10 ;  /* 0x0000c00a05ff75b2 */ /* 0x0024620008000100 */
[----:B------:R2:W1:Y:S02]  /*0940*/  SYNCS.EXCH.64 URZ, [UR5+0xc8], UR10 ;  /* 0x0000c80a05ff75b2 */ /* 0x0004640008000100 */
[----:B--2---:R-:W-:Y:S01]  /*0950*/  NOP ;  /* 0x0000000000007918 */ /* 0x004fe20000000000 */
.L_x_11:
[----:B------:R-:W2:Y:S01]  /*0960*/  SHFL.IDX PT, R2, R72, RZ, 0x1f ;  /* 0x00001fff48027589 */ /* 0x000ea200000e0000 */
[----:B------:R-:W-:Y:S01]  /*0970*/  NOP ;  /* 0x0000000000007918 */ /* 0x000fe20000000000 */
[----:B--2---:R-:W-:-:S13]  /*0980*/  ISETP.NE.AND P0, PT, R2, 0x4, PT ;  /* 0x000000040200780c */ /* 0x004fda0003f05270 */
[----:B------:R-:W-:Y:S05]  /*0990*/  @P0 BRA `(.L_x_12) ;  /* 0x00000000004c0947 */ /* 0x000fea0003800000 */
[----:B-1----:R-:W1:Y:S01]  /*09a0*/  S2UR UR5, SR_CgaCtaId ;  /* 0x00000000000579c3 */ /* 0x002e620000008800 */
[----:B------:R-:W-:Y:S01]  /*09b0*/  UMOV UR9, 0x100 ;  /* 0x0000010000097882 */ /* 0x000fe20000000000 */
[----:B------:R-:W-:Y:S01]  /*09c0*/  UMOV UR7, 0x400 ;  /* 0x0000040000077882 */ /* 0x000fe20000000000 */
[----:B------:R-:W-:Y:S01]  /*09d0*/  USEL UR9, UR9, 0xe0, UP2 ;  /* 0x000000e009097887 */ /* 0x000fe20009000000 */
[----:B------:R-:W-:Y:S01]  /*09e0*/  UMOV UR4, 0x1 ;  /* 0x0000000100047882 */ /* 0x000fe20000000000 */
[----:B------:R-:W-:Y:S01]  /*09f0*/  ELECT P0, URZ, PT ;  /* 0x0000000000ff782f */ /* 0x000fe20003800000 */
[----:B------:R-:W-:-:S04]  /*0a00*/  UIADD3 UR10, UPT, UPT, -UR4, 0x100000, URZ ;  /* 0x00100000040a7890 */ /* 0x000fc8000fffe1ff */
[----:B------:R-:W-:Y:S02]  /*0a10*/  USHF.L.U32 UR11, UR10, 0xb, URZ ;  /* 0x0000000b0a0b7899 */ /* 0x000fe400080006ff */
[----:B------:R-:W-:Y:S02]  /*0a20*/  USHF.L.U32 UR10, UR10, 0x1, URZ ;  /* 0x000000010a0a7899 */ /* 0x000fe400080006ff */
[----:B------:R-:W-:-:S04]  /*0a30*/  UIADD3 UR12, UPT, UPT, -UR9, 0x100000, URZ ;  /* 0x00100000090c7890 */ /* 0x000fc8000fffe1ff */
[----:B------:R-:W-:Y:S02]  /*0a40*/  USHF.L.U32 UR13, UR12, 0xb, URZ ;  /* 0x0000000b0c0d7899 */ /* 0x000fe400080006ff */
[----:B------:R-:W-:Y:S02]  /*0a50*/  USHF.L.U32 UR12, UR12, 0x1, URZ ;  /* 0x000000010c0c7899 */ /* 0x000fe400080006ff */
[----:B-1----:R-:W-:Y:S01]  /*0a60*/  ULEA UR5, UR5, UR7, 0x18 ;  /* 0x0000000705057291 */ /* 0x002fe2000f8ec0ff */
[----:B------:R-:W1:Y:S11]  /*0a70*/  FENCE.VIEW.ASYNC.S ;  /* 0x00000000000073c6 */ /* 0x000e760000000000 */
[----:B-1----:R2:W1:Y:S01]  /*0a80*/  SYNCS.EXCH.64 URZ, [UR5+0xd0], UR10 ;  /* 0x0000d00a05ff75b2 */ /* 0x0024620008000100 */
[----:B------:R2:W1:Y:S01]  /*0a90*/  SYNCS.EXCH.64 URZ, [UR5+0xe0], UR12 ;  /* 0x0000e00c05ff75b2 */ /* 0x0004620008000100 */
[----:B------:R2:W1:Y:S01]  /*0aa0*/  SYNCS.EXCH.64 URZ, [UR5+0xd8], UR10 ;  /* 0x0000d80a05ff75b2 */ /* 0x0004620008000100 */
[----:B------:R2:W1:Y:S02]  /*0ab0*/  SYNCS.EXCH.64 URZ, [UR5+0xe8], UR12 ;  /* 0x0000e80c05ff75b2 */ /* 0x0004640008000100 */
[----:B--2---:R-:W-:Y:S01]  /*0ac0*/  NOP ;  /* 0x0000000000007918 */ /* 0x004fe20000000000 */
.L_x_12:
        /* <DEDUP_REMOVED lines=26> */
.L_x_13:
        /* <DEDUP_REMOVED lines=18> */
.L_x_14:
[----:B-1----:R-:W1:Y:S01]  /*0d90*/  S2UR UR5, SR_CTAID.X ;  /* 0x00000000000579c3 */ /* 0x002e620000002500 */
[----:B------:R-:W-:-:S05]  /*0da0*/  CS2R.32 R68, SR_CgaSize ;  /* 0x0000000000447805 */ /* 0x000fca0000008a00 */
[----:B------:R-:W-:-:S05]  /*0db0*/  IMAD R68, R68, -0xa0, RZ ;  /* 0xffffff6044447824 */ /* 0x000fca00078e02ff */
[----:B------:R-:W-:-:S14]  /*0dc0*/  R2UR UR9, R68 ;  /* 0x00000000440972ca */ /* 0x000fdc00000e0000 */
[----:B------:R-:W2:Y:S01]  /*0dd0*/  LDCU UR9, c[0x0][UR9+0x2b0] ;  /* 0x00005600090977ac */ /* 0x000ea20008000800 */
[----:B------:R-:W-:Y:S01]  /*0de0*/  NOP ;  /* 0x0000000000007918 */ /* 0x000fe20000000000 */
[----:B------:R-:W-:-:S05]  /*0df0*/  CS2R.32 R68, SR_CgaSize ;  /* 0x0000000000447805 */ /* 0x000fca0000008a00 */
[----:B------:R-:W-:-:S05]  /*0e00*/  IMAD R68, R68, -0xa0, RZ ;  /* 0xffffff6044447824 */ /* 0x000fca00078e02ff */
[----:B------:R-:W-:-:S14]  /*0e10*/  R2UR UR7, R68 ;  /* 0x00000000440772ca */ /* 0x000fdc00000e0000 */
[----:B------:R-:W3:Y:S01]  /*0e20*/  LDCU UR7, c[0x0][UR7+0x2b4] ;  /* 0x00005680070777ac */ /* 0x000ee20008000800 */
[----:B------:R-:W4:Y:S08]  /*0e30*/  S2UR UR4, SR_CTAID.Y ;  /* 0x00000000000479c3 */ /* 0x000f300000002600 */
[----:B------:R-:W3:Y:S01]  /*0e40*/  LDC R9, c[0x0][0xb24] ;  /* 0x0002c900ff097b82 */ /* 0x000ee20000000800 */
[----:B-1----:R-:W-:-:S02]  /*0e50*/  I2FP.F32.U32 R4, UR5 ;  /* 0x0000000500047c45 */ /* 0x002fc40008201000 */
[----:B------:R-:W-:-:S05]  /*0e60*/  CS2R.32 R5, SR_CgaSize ;  /* 0x0000000000057805 */ /* 0x000fca0000008a00 */
[----:B------:R-:W-:-:S06]  /*0e70*/  IMAD R5, R5, -0xa0, RZ ;  /* 0xffffff6005057824 */ /* 0x000fcc00078e02ff */
[----:B------:R-:W1:Y:S01]  /*0e80*/  LDC R5, c[0x0][R5+0x2a0] ;  /* 0x0000a80005057b82 */ /* 0x000e620000000800 */
[----:B------:R-:W-:Y:S01]  /*0e90*/  MOV R21, UR5 ;  /* 0x0000000500157c02 */ /* 0x000fe20008000f00 */
[----:B--2---:R-:W-:Y:S01]  /*0ea0*/  FMUL R4, R4, UR9 ;  /* 0x0000000904047c20 */ /* 0x004fe20008400000 */
[----:B----4-:R-:W-:Y:S02]  /*0eb0*/  I2FP.F32.U32 R2, UR4 ;  /* 0x0000000400027c45 */ /* 0x010fe40008201000 */
[----:B------:R-:W-:-:S05]  /*0ec0*/  CS2R.32 R3, SR_CgaSize ;  /* 0x0000000000037805 */ /* 0x000fca0000008a00 */
[----:B------:R-:W-:-:S06]  /*0ed0*/  IMAD R3, R3, -0xa0, RZ ;  /* 0xffffff6003037824 */ /* 0x000fcc00078e02ff */
[----:B------:R-:W2:Y:S01]  /*0ee0*/  LDC R3, c[0x0][R3+0x2a4] ;  /* 0x0000a90003037b82 */ /* 0x000ea20000000800 */
[----:B------:R-:W4:Y:S01]  /*0ef0*/  F2I.U32.TRUNC.NTZ R68, R4 ;  /* 0x0000000400447305 */ /* 0x000f22000020f000 */
[----:B------:R-:W-:Y:S01]  /*0f00*/  MOV R20, UR4 ;  /* 0x0000000400147c02 */ /* 0x000fe20008000f00 */
[----:B---3--:R-:W-:-:S05]  /*0f10*/  FMUL R2, R2, UR7 ;  /* 0x0000000702027c20 */ /* 0x008fca0008400000 */
[----:B------:R-:W-:Y:S01]  /*0f20*/  BAR.SYNC.DEFER_BLOCKING 0x0 ;  /* 0x0000000000007b1d */ /* 0x000fe20000010000 */
[----:B------:R-:W-:-:S05]  /*0f30*/  ISETP.GE.AND P0, PT, R9, 0x1, PT ;  /* 0x000000010900780c */ /* 0x000fca0003f06270 */
[----:B------:R-:W3:Y:S02]  /*0f40*/  F2I.U32.TRUNC.NTZ R66, R2 ;  /* 0x0000000200427305 */ /* 0x000ee4000020f000 */
[----:B------:R-:W2:Y:S01]  /*0f50*/  S2UR UR36, SR_CTAID.Z ;  /* 0x00000000002479c3 */ /* 0x000ea20000002700 */
[----:B----4-:R-:W-:-:S05]  /*0f60*/  IADD3 R68, PT, PT, -R68, RZ, RZ ;  /* 0x000000ff44447210 */ /* 0x010fca0007ffe1ff */
[----:B-1----:R-:W-:Y:S01]  /*0f70*/  IMAD R68, R5, R68, UR5 ;  /* 0x0000000505447e24 */ /* 0x002fe2000f8e0244 */
[----:B---3--:R-:W-:-:S05]  /*0f80*/  IADD3 R66, PT, PT, -R66, RZ, RZ ;  /* 0x000000ff42427210 */ /* 0x008fca0007ffe1ff */
[----:B--2---:R-:W-:Y:S01]  /*0f90*/  IMAD R66, R3, R66, UR4 ;  /* 0x0000000403427e24 */ /* 0x004fe2000f8e0242 */
[----:B------:R-:W-:Y:S06]  /*0fa0*/  @!P0 BRA `(.L_x_15) ;  /* 0x0000000000b88947 */ /* 0x000fec0003800000 */
[----:B------:R-:W1:Y:S01]  /*0fb0*/  LDC.64 R4, c[0x0][0xb18] ;  /* 0x0002c600ff047b82 */ /* 0x000e620000000a00 */
[----:B------:R-:W-:-:S07]  /*0fc0*/  ISETP.NE.AND P0, PT, R9, 0x1, PT ;  /* 0x000000010900780c */ /* 0x000fce0003f05270 */
[----:B------:R-:W2:Y:S08]  /*0fd0*/  LDC R10, c[0x0][0xb0c] ;  /* 0x0002c300ff0a7b82 */ /* 0x000eb00000000800 */
[----:B------:R-:W3:Y:S08]  /*0fe0*/  LDC R11, c[0x0][0x370] ;  /* 0x0000dc00ff0b7b82 */ /* 0x000ef00000000800 */
[----:B------:R-:W4:Y:S01]  /*0ff0*/  LDC R12, c[0x0][0x374] ;  /* 0x0000dd00ff0c7b82 */ /* 0x000f220000000800 */
[----:B-1----:R-:W-:-:S07]  /*1000*/  ISETP.NE.AND P1, PT, R4, 0x1, PT ;  /* 0x000000010400780c */ /* 0x002fce0003f25270 */
[----:B------:R-:W3:Y:S01]  /*1010*/  LDC.64 R6, c[0x0][0xb10] ;  /* 0x0002c400ff067b82 */ /* 0x000ee20000000a00 */
[----:B--2---:R-:W-:-:S07]  /*1020*/  ISETP.NE.AND P2, PT, R10, 0x1, PT ;  /* 0x000000010a00780c */ /* 0x004fce0003f45270 */
[----:B------:R-:W1:Y:S08]  /*1030*/  LDC R8, c[0x0][0xb20] ;  /* 0x0002c800ff087b82 */ /* 0x000e700000000800 */
[----:B------:R-:W2:Y:S01]  /*1040*/  LDC.64 R2, c[0x0][0xb28] ;  /* 0x0002ca00ff027b82 */ /* 0x000ea20000000a00 */
[----:B----4-:R-:W-:-:S04]  /*1050*/  IMAD.HI.U32 R13, R12, R5, RZ ;  /* 0x000000050c0d7227 */ /* 0x010fc800078e00ff */
[----:B------:R-:W-:-:S04]  /*1060*/  IMAD.HI.U32 R5, R20, R5, RZ ;  /* 0x0000000514057227 */ /* 0x000fc800078e00ff */
[----:B---3--:R-:W-:-:S04]  /*1070*/  IMAD.HI.U32 R14, R11, R6, RZ ;  /* 0x000000060b0e7227 */ /* 0x008fc800078e00ff */
[C---:B------:R-:W-:Y:S01]  /*1080*/  IMAD.HI.U32 R16, R21.reuse, R6, RZ ;  /* 0x0000000615107227 */ /* 0x040fe200078e00ff */
[-C--:B------:R-:W-:Y:S02]  /*1090*/  @P2 SHF.R.U32.HI R11, RZ, R7.reuse, R14 ;  /* 0x00000007ff0b2219 */ /* 0x080fe4000001160e */
[-C--:B-1----:R-:W-:Y:S02]  /*10a0*/  @P1 SHF.R.U32.HI R12, RZ, R8.reuse, R13 ;  /* 0x00000008ff0c1219 */ /* 0x082fe4000001160d */
[----:B------:R-:W-:Y:S02]  /*10b0*/  SHF.R.U32.HI R5, RZ, R8, R5 ;  /* 0x00000008ff057219 */ /* 0x000fe40000011605 */
[----:B------:R-:W-:Y:S02]  /*10c0*/  SHF.R.U32.HI R16, RZ, R7, R16 ;  /* 0x00000007ff107219 */ /* 0x000fe40000011610 */
[----:B------:R-:W-:Y:S01]  /*10d0*/  SEL R5, R20, R5, !P1 ;  /* 0x0000000514057207 */ /* 0x000fe20004800000 */
[----:B--2---:R-:W-:Y:S01]  /*10e0*/  IMAD.HI.U32 R14, R12, R2, RZ ;  /* 0x000000020c0e7227 */ /* 0x004fe200078e00ff */
[----:B------:R-:W-:-:S02]  /*10f0*/  SEL R7, R21, R16, !P2 ;  /* 0x0000001015077207 */ /* 0x000fc40005000000 */
[----:B------:R-:W-:Y:S01]  /*1100*/  IADD3 R13, PT, PT, -R5, RZ, RZ ;  /* 0x000000ff050d7210 */ /* 0x000fe20007ffe1ff */
[----:B------:R-:W-:Y:S01]  /*1110*/  IMAD.HI.U32 R6, R11, R2, RZ ;  /* 0x000000020b067227 */ /* 0x000fe200078e00ff */
[----:B------:R-:W-:-:S03]  /*1120*/  @P0 SHF.R.U32.HI R12, RZ, R3, R14 ;  /* 0x00000003ff0c0219 */ /* 0x000fc6000001160e */
[----:B------:R-:W-:Y:S01]  /*1130*/  IMAD R13, R4, R13, R20 ;  /* 0x0000000d040d7224 */ /* 0x000fe200078e0214 */
[----:B------:R-:W-:Y:S01]  /*1140*/  @P0 SHF.R.U32.HI R11, RZ, R3, R6 ;  /* 0x00000003ff0b0219 */ /* 0x000fe20000011606 */
[----:B------:R-:W-:-:S04]  /*1150*/  IMAD R12, R12, R9, RZ ;  /* 0x000000090c0c7224 */ /* 0x000fc800078e02ff */
[----:B------:R-:W-:Y:S01]  /*1160*/  IMAD R6, R11, R9, RZ ;  /* 0x000000090b067224 */ /* 0x000fe200078e02ff */
[----:B------:R-:W-:-:S04]  /*1170*/  ISETP.GE.AND P1, PT, R5, R12, PT ;  /* 0x0000000c0500720c */ /* 0x000fc80003f26270 */
[----:B------:R-:W-:Y:S01]  /*1180*/  ISETP.GE.OR P1, PT, R7, R6, P1 ;  /* 0x000000060700720c */ /* 0x000fe20000f26670 */
[----:B------:R-:W-:-:S05]  /*1190*/  IMAD.HI.U32 R6, R5, R2, RZ ;  /* 0x0000000205067227 */ /* 0x000fca00078e00ff */
[----:B------:R-:W-:-:S04]  /*11a0*/  SHF.R.U32.HI R6, RZ, R3, R6 ;  /* 0x00000003ff067219 */ /* 0x000fc80000011606 */
[----:B------:R-:W-:-:S03]  /*11b0*/  SEL R6, R5, R6, !P0 ;  /* 0x0000000605067207 */ /* 0x000fc60004000000 */
[----:B------:R-:W-:Y:S01]  /*11c0*/  @!P1 IMAD.HI.U32 R8, R7, R2, RZ ;  /* 0x0000000207089227 */ /* 0x000fe200078e00ff */
[----:B------:R-:W-:-:S04]  /*11d0*/  IADD3 R2, PT, PT, -R6, RZ, RZ ;  /* 0x000000ff06027210 */ /* 0x000fc80007ffe1ff */
[----:B------:R-:W-:Y:S01]  /*11e0*/  @!P1 SHF.R.U32.HI R8, RZ, R3, R8 ;  /* 0x00000003ff089219 */ /* 0x000fe20000011608 */
[----:B------:R-:W-:-:S03]  /*11f0*/  IMAD R2, R9, R2, R5 ;  /* 0x0000000209027224 */ /* 0x000fc600078e0205 */
[----:B------:R-:W-:-:S05]  /*1200*/  @!P1 SEL R3, R7, R8, !P0 ;  /* 0x0000000807039207 */ /* 0x000fca0004000000 */
[--C-:B------:R-:W-:Y:S02]  /*1210*/  @!P1 IMAD.IADD R6, R6, 0x1, -R3.reuse ;  /* 0x0000000106069824 */ /* 0x100fe400078e0a03 */
[----:B------:R-:W-:Y:S01]  /*1220*/  @!P1 IMAD R3, R2, R11, R3 ;  /* 0x0000000b02039224 */ /* 0x000fe200078e0203 */
[----:B------:R-:W-:Y:S01]  /*1230*/  IADD3 R2, PT, PT, -R7, RZ, RZ ;  /* 0x000000ff07027210 */ /* 0x000fe20007ffe1ff */
[----:B------:R-:W-:Y:S02]  /*1240*/  @!P1 IMAD R5, R6, R9, R7 ;  /* 0x0000000906059224 */ /* 0x000fe400078e0207 */
[----:B------:R-:W-:Y:S02]  /*1250*/  @!P1 IMAD.MOV.U32 R7, RZ, RZ, R3 ;  /* 0x000000ffff079224 */ /* 0x000fe400078e0003 */
[----:B------:R-:W-:Y:S02]  /*1260*/  IMAD R2, R10, R2, R21 ;  /* 0x000000020a027224 */ /* 0x000fe400078e0215 */
[----:B------:R-:W-:-:S02]  /*1270*/  IMAD R20, R5, R4, R13 ;  /* 0x0000000405147224 */ /* 0x000fc400078e020d */
[----:B------:R-:W-:Y:S02]  /*1280*/  IMAD R21, R7, R10, R2 ;  /* 0x0000000a07157224 */ /* 0x000fe400078e0202 */
.L_x_15:
[----:B------:R-:W1:Y:S01]  /*1290*/  LDCU UR4, c[0x0][0xb30] ;  /* 0x00016600ff0477ac */ /* 0x000e620008000800 */
[----:B------:R-:W2:Y:S08]  /*12a0*/  S2UR UR37, SR_CgaCtaId ;  /* 0x00000000002579c3 */ /* 0x000eb00000008800 */
[----:B------:R-:W3:Y:S01]  /*12b0*/  LDC R26, c[0x0][0xb24] ;  /* 0x0002c900ff1a7b82 */ /* 0x000ee20000000800 */
[----:B-1----:R-:W-:-:S09]  /*12c0*/  UISETP.NE.AND UP1, UPT, UR4, 0x1, UPT ;  /* 0x000000010400788c */ /* 0x002fd2000bf25270 */
[----:B--2---:R-:W-:Y:S05]  /*12d0*/  BRA.U UP1, `(.L_x_16) ;  /* 0x0000000101407547 */ /* 0x004fea000b800000 */
[----:B------:R-:W1:Y:S08]  /*12e0*/  LDC.64 R4, c[0x0][0xb10] ;  /* 0x0002c400ff047b82 */ /* 0x000e700000000a00 */
[----:B------:R-:W2:Y:S08]  /*12f0*/  LDC.64 R2, c[0x0][0xb18] ;  /* 0x0002c600ff027b82 */ /* 0x000eb00000000a00 */
[----:B------:R-:W4:Y:S08]  /*1300*/  LDC R6, c[0x0][0xb20] ;  /* 0x0002c800ff067b82 */ /* 0x000f300000000800 */
[----:B------:R-:W3:Y:S01]  /*1310*/  LDC R8, c[0x0][0xb0c] ;  /* 0x0002c300ff087b82 */ /* 0x000ee20000000800 */
[----:B-1----:R-:W-:-:S05]  /*1320*/  IMAD.HI.U32 R4, R21, R4, RZ ;  /* 0x0000000415047227 */ /* 0x002fca00078e00ff */
[----:B------:R-:W-:Y:S01]  /*1330*/  SHF.R.U32.HI R4, RZ, R5, R4 ;  /* 0x00000005ff047219 */ /* 0x000fe20000011604 */
[----:B--2---:R-:W-:Y:S01]  /*1340*/  IMAD.HI.U32 R3, R20, R3, RZ ;  /* 0x0000000314037227 */ /* 0x004fe200078e00ff */
[----:B------:R-:W-:-:S04]  /*1350*/  ISETP.NE.AND P0, PT, R2, 0x1, PT ;  /* 0x000000010200780c */ /* 0x000fc80003f05270 */
[----:B----4-:R-:W-:-:S04]  /*1360*/  SHF.R.U32.HI R3, RZ, R6, R3 ;  /* 0x00000006ff037219 */ /* 0x010fc80000011603 */
[----:B------:R-:W-:Y:S02]  /*1370*/  SEL R3, R20, R3, !P0 ;  /* 0x0000000314037207 */ /* 0x000fe40004000000 */
[----:B---3--:R-:W-:-:S04]  /*1380*/  ISETP.NE.AND P1, PT, R8, 0x1, PT ;  /* 0x000000010800780c */ /* 0x008fc80003f25270 */
[----:B------:R-:W-:-:S05]  /*1390*/  SEL R4, R21, R4, !P1 ;  /* 0x0000000415047207 */ /* 0x000fca0004800000 */
[----:B------:R-:W-:Y:S02]  /*13a0*/  IMAD.IADD R5, R3, 0x1, -R4 ;  /* 0x0000000103057824 */ /* 0x000fe400078e0a04 */
[----:B------:R-:W-:Y:S02]  /*13b0*/  IMAD.IADD R3, R4, 0x1, -R3 ;  /* 0x0000000104037824 */ /* 0x000fe400078e0a03 */
[----:B------:R-:W-:Y:S02]  /*13c0*/  IMAD R21, R5, R8, R21 ;  /* 0x0000000805157224 */ /* 0x000fe400078e0215 */
[----:B------:R-:W-:-:S07]  /*13d0*/  IMAD R20, R3, R2, R20 ;  /* 0x0000000203147224 */ /* 0x000fce00078e0214 */
.L_x_16:
[----:B------:R-:W-:Y:S01]  /*13e0*/  BAR.SYNC.DEFER_BLOCKING 0x0 ;  /* 0x0000000000007b1d */ /* 0x000fe20000010000 */
[----:B------:R-:W-:Y:S01]  /*13f0*/  UISETP.NE.AND UP1, UPT, UR8, 0x2, UPT ;  /* 0x000000020800788c */ /* 0x000fe2000bf25270 */
[----:B------:R-:W-:Y:S02]  /*1400*/  ISETP.NE.OR P5, PT, R0, 0x2, !P5 ;  /* 0x000000020000780c */ /* 0x000fe40006fa5670 */
[----:B------:R-:W-:-:S06]  /*1410*/  LOP3.LUT R2, R81, 0x1f, RZ, 0xc0, !PT ;  /* 0x0000001f51027812 */ /* 0x000fcc00078ec0ff */
[----:B------:R-:W-:Y:S05]  /*1420*/  BRA.U UP1, `(.L_x_17) ;  /* 0x0000001101f07547 */ /* 0x000fea000b800000 */
[----:B------:R-:W1:Y:S01]  /*1430*/  LDCU UR13, c[0x0][0x38c] ;  /* 0x00007180ff0d77ac */ /* 0x000e620008000800 */
[----:B------:R-:W2:Y:S01]  /*1440*/  LDC R9, c[0x0][0x370] ;  /* 0x0000dc00ff097b82 */ /* 0x000ea20000000800 */
[----:B------:R-:W-:Y:S01]  /*1450*/  PLOP3.LUT P1, PT, PT, PT, UP2, 0x80, 0x8 ;  /* 0x000000000008781c */ /* 0x000fe20003f2f028 */
[----:B------:R-:W-:Y:S01]  /*1460*/  HFMA2 R12, -RZ, RZ, 0, 0 ;  /* 0x00000000ff0c7431 */ /* 0x000fe200000001ff */
[----:B------:R-:W-:Y:S01]  /*1470*/  ISETP.EQ.OR P4, PT, R2, RZ, P5 ;  /* 0x000000ff0200720c */ /* 0x000fe20002f82670 */
[----:B------:R-:W-:Y:S01]  /*1480*/  IMAD.MOV.U32 R15, RZ, RZ, 0x1 ;  /* 0x00000001ff0f7424 */ /* 0x000fe200078e00ff */
[----:B------:R-:W-:Y:S01]  /*1490*/  PLOP3.LUT P1, PT, P1, PT, PT, 0x8, 0x80 ;  /* 0x000000000080781c */ /* 0x000fe20000f2e170 */
[----:B------:R-:W-:Y:S01]  /*14a0*/  IMAD.MOV.U32 R14, RZ, RZ, RZ ;  /* 0x000000ffff0e7224 */ /* 0x000fe200078e00ff */
[----:B------:R-:W-:Y:S01]  /*14b0*/  MOV R8, 0x1 ;  /* 0x0000000100087802 */ /* 0x000fe20000000f00 */
[----:B------:R-:W4:Y:S01]  /*14c0*/  LDC R0, c[0x0][0x374] ;  /* 0x0000dd00ff007b82 */ /* 0x000f220000000800 */
[----:B------:R-:W-:Y:S01]  /*14d0*/  IMAD.MOV.U32 R10, RZ, RZ, RZ ;  /* 0x000000ffff0a7224 */ /* 0x000fe200078e00ff */
[----:B------:R-:W2:Y:S01]  /*14e0*/  LDCU.64 UR22, c[0x0][0x348] ;  /* 0x00006900ff1677ac */ /* 0x000ea20008000a00 */
[----:B------:R-:W-:Y:S01]  /*14f0*/  UMOV UR6, URZ ;  /* 0x000000ff00067c82 */ /* 0x000fe20008000000 */
[----:B-1----:R-:W-:-:S04]  /*1500*/  UIADD3 UR5, UPT, UPT, UR13, 0x1f, URZ ;  /* 0x0000001f0d057890 */ /* 0x002fc8000fffe0ff */
[----:B------:R-:W-:-:S04]  /*1510*/  USHF.R.S32.HI UR4, URZ, 0x1f, UR5 ;  /* 0x0000001fff047899 */ /* 0x000fc80008011405 */
[----:B------:R-:W-:-:S04]  /*1520*/  ULEA.HI UR4, UR4, UR5, URZ, 0x5 ;  /* 0x0000000504047291 */ /* 0x000fc8000f8f28ff */
[----:B------:R-:W-:Y:S02]  /*1530*/  USHF.R.S32.HI UR15, URZ, 0x5, UR4 ;  /* 0x00000005ff0f7899 */ /* 0x000fe40008011404 */
[----:B------:R-:W-:Y:S02]  /*1540*/  UIADD3 UR4, UPT, UPT, UR13, -0x1, URZ ;  /* 0xffffffff0d047890 */ /* 0x000fe4000fffe0ff */
[----:B------:R-:W-:Y:S02]  /*1550*/  UISETP.LT.U32.AND UP0, UPT, UR15, 0x8, UPT ;  /* 0x000000080f00788c */ /* 0x000fe4000bf01070 */
[----:B------:R-:W-:Y:S02]  /*1560*/  UISETP.GE.U32.AND UP1, UPT, UR4, -0x3f, UPT ;  /* 0xffffffc10400788c */ /* 0x000fe4000bf26070 */
[----:B------:R-:W-:Y:S02]  /*1570*/  USEL UR14, UR15, 0x8, UP0 ;  /* 0x000000080f0e7887 */ /* 0x000fe40008000000 */
[----:B------:R-:W-:-:S02]  /*1580*/  UIADD3 UR13, UPT, UPT, UR13, 0x3e, URZ ;  /* 0x0000003e0d0d7890 */ /* 0x000fc4000fffe0ff */
[----:B------:R-:W-:Y:S02]  /*1590*/  UIADD3 UR5, UPT, UPT, UR14, -0x1, URZ ;  /* 0xffffffff0e057890 */ /* 0x000fe4000fffe0ff */
[----:B------:R-:W-:-:S03]  /*15a0*/  UIADD3 UR7, UPT, UPT, UR15, -UR14, URZ ;  /* 0x8000000e0f077290 */ /* 0x000fc6000fffe0ff */
[----:B------:R-:W-:-:S04]  /*15b0*/  @UP1 UIADD3 UR5, UPT, UPT, UR14, URZ, URZ ;  /* 0x000000ff0e051290 */ /* 0x000fc8000fffe0ff */
[----:B--2---:R-:W-:-:S12]  /*15c0*/  UIADD3 UR5, UPT, UPT, UR5, 0x1, URZ ;  /* 0x0000000105057890 */ /* 0x004fd8000fffe0ff */
.L_x_35:
[----:B------:R-:W-:Y:S01]  /*15d0*/  UISETP.NE.AND UP0, UPT, UR37, URZ, UPT ;  /* 0x000000ff2500728c */ /* 0x000fe2000bf05270 */
[----:B------:R-:W1:Y:S08]  /*15e0*/  S2UR UR37, SR_CgaCtaId ;  /* 0x00000000002579c3 */ /* 0x000e700000008800 */
[----:B------:R-:W-:Y:S05]  /*15f0*/  BRA.U UP0, `(.L_x_18) ;  /* 0x0000000100347547 */ /* 0x000fea000b800000 */
[----:B------:R-:W2:Y:S01]  /*1600*/  S2R R2, SR_CgaCtaId ;  /* 0x0000000000027919 */ /* 0x000ea20000008800 */
[----:B------:R-:W-:-:S04]  /*1610*/  MOV R3, 0x400 ;  /* 0x0000040000037802 */ /* 0x000fc80000000f00 */
[----:B--2---:R-:W-:Y:S02]  /*1620*/  LEA R3, R2, R3, 0x18 ;  /* 0x0000000302037211 */ /* 0x004fe400078ec0ff */
[----:B------:R-:W-:-:S03]  /*1630*/  SHF.L.U32 R2, R8, 0x1f, RZ ;  /* 0x0000001f08027819 */ /* 0x000fc600000006ff */
[----:B------:R-:W-:-:S04]  /*1640*/  IMAD R3, R10, 0x8, R3 ;  /* 0x000000080a037824 */ /* 0x000fc800078e0203 */
[----:B------:R-:W2:Y:S02]  /*1650*/  SYNCS.PHASECHK.TRANS64.TRYWAIT P0, [R3+URZ+0x140], R2 ;  /* 0x00014002030075a7 */ /* 0x000ea400080011ff */
[----:B--2---:R-:W-:Y:S05]  /*1660*/  @!P0 BRA `(.L_x_19) ;  /* 0x0000006c00508947 */ /* 0x004fea0003800000 */
.L_x_135:
[----:B------:R-:W-:Y:S01]  /*1670*/  VIADD R10, R10, 0x1 ;  /* 0x000000010a0a7836 */ /* 0x000fe20000000000 */
[----:B------:R2:W-:Y:S04]  /*1680*/  SYNCS.ARRIVE.TRANS64.A1T0 RZ, [R3+URZ+0x130], RZ ;  /* 0x000130ff03ff79a7 */ /* 0x0005e800081000ff */
[----:B------:R-:W-:-:S04]  /*1690*/  ISETP.NE.AND P0, PT, R10, 0x2, PT ;  /* 0x000000020a00780c */ /* 0x000fc80003f05270 */
[----:B------:R-:W-:Y:S02]  /*16a0*/  SEL R10, R10, RZ, P0 ;  /* 0x000000ff0a0a7207 */ /* 0x000fe40000000000 */
[----:B--2---:R-:W-:-:S04]  /*16b0*/  SEL R3, RZ, 0x1, P0 ;  /* 0x00000001ff037807 */ /* 0x004fc80000000000 */
[----:B------:R-:W-:-:S07]  /*16c0*/  LOP3.LUT R8, R8, R3, RZ, 0x3c, !PT ;  /* 0x0000000308087212 */ /* 0x000fce00078e3cff */
.L_x_18:
[----:B------:R-:W-:Y:S01]  /*16d0*/  UMOV UR4, 0x400 ;  /* 0x0000040000047882 */ /* 0x000fe20000000000 */
[----:B------:R-:W-:Y:S01]  /*16e0*/  SHF.L.U32 R2, R15, 0x1f, RZ ;  /* 0x0000001f0f027819 */ /* 0x000fe200000006ff */
[----:B-1----:R-:W-:Y:S01]  /*16f0*/  ULEA UR4, UR37, UR4, 0x18 ;  /* 0x0000000425047291 */ /* 0x002fe2000f8ec0ff */
[----:B------:R-:W-:Y:S01]  /*1700*/  R2UR UR35, R21 ;  /* 0x00000000152372ca */ /* 0x000fe200000e0000 */
[----:B------:R-:W-:Y:S01]  /*1710*/  UISETP.GE.U32.AND UP0, UPT, UR13, 0x3f, UPT ;  /* 0x0000003f0d00788c */ /* 0x000fe2000bf06070 */
[----:B------:R-:W-:Y:S01]  /*1720*/  R2UR UR11, R20 ;  /* 0x00000000140b72ca */ /* 0x000fe200000e0000 */
[----:B------:R-:W-:Y:S01]  /*1730*/  ULEA UR8, UR6, UR4, 0x3 ;  /* 0x0000000406087291 */ /* 0x000fe2000f8e18ff */
[----:B------:R-:W-:-:S08]  /*1740*/  UMOV UR24, URZ ;  /* 0x000000ff00187c82 */ /* 0x000fd00008000000 */
[----:B------:R1:W2:Y:S01]  /*1750*/  SYNCS.PHASECHK.TRANS64.TRYWAIT P0, [UR8+0x40], R2 ;  /* 0x00004002ff0075a7 */ /* 0x0002a20008001108 */
[----:B------:R-:W-:Y:S02]  /*1760*/  USHF.L.U32 UR35, UR35, 0x7, URZ ;  /* 0x0000000723237899 */ /* 0x000fe400080006ff */
[----:B------:R-:W-:Y:S01]  /*1770*/  USHF.L.U32 UR11, UR11, 0x6, URZ ;  /* 0x000000060b0b7899 */ /* 0x000fe200080006ff */
[----:B------:R-:W-:Y:S11]  /*1780*/  BRA.U !UP0, `(.L_x_20) ;  /* 0x0000000108a87547 */ /* 0x000ff6000b800000 */
[----:B------:R-:W-:Y:S01]  /*1790*/  UMOV UR16, URZ ;  /* 0x000000ff00107c82 */ /* 0x000fe20008000000 */
[----:B------:R-:W-:-:S05]  /*17a0*/  UMOV UR17, UR6 ;  /* 0x0000000600117c82 */ /* 0x000fca0008000000 */
.L_x_25:
[----:B-1----:R-:W-:Y:S01]  /*17b0*/  ULEA UR33, UR17, UR4, 0x3 ;  /* 0x0000000411217291 */ /* 0x002fe2000f8e18ff */
[----:B--2---:R-:W-:Y:S01]  /*17c0*/  @!P5 MOV R3, 0x6000 ;  /* 0x000060000003d802 */ /* 0x004fe20000000f00 */
[----:B--2---:R-:W-:Y:S10]  /*17d0*/  @P0 BRA `(.L_x_21) ;  /* 0x00000000000c0947 */ /* 0x004ff40003800000 */
[----:B------:R-:W-:-:S04]  /*17e0*/  SHF.L.U32 R5, R15, 0x1f, RZ ;  /* 0x0000001f0f057819 */ /* 0x000fc800000006ff */
[----:B------:R-:W2:Y:S02]  /*17f0*/  SYNCS.PHASECHK.TRANS64.TRYWAIT P0, [UR33+0x40], R5 ;  /* 0x00004005ff0075a7 */ /* 0x000ea40008001121 */
[----:B--2---:R-:W-:Y:S05]  /*1800*/  @!P0 BRA `(.L_x_22) ;  /* 0x0000006800fc8947 */ /* 0x004fea0003800000 */
.L_x_21:
[----:B------:R2:W-:Y:S01]  /*1810*/  @!P5 SYNCS.ARRIVE.TRANS64 RZ, [UR33], R3 ;  /* 0x00000003ffffd9a7 */ /* 0x0005e20008000021 */
[----:B------:R-:W-:Y:S04]  /*1820*/  BSSY.RECONVERGENT B0, `(.L_x_23) ;  /* 0x0000003000007945 */ /* 0x000fe80003800200 */
[----:B------:R-:W-:Y:S05]  /*1830*/  @P4 BRA `(.L_x_24) ;  /* 0x0000000000044947 */ /* 0x000fea0003800000 */
[----:B------:R-:W-:Y:S05]  /*1840*/  BPT.TRAP 0x1 ;  /* 0x000000040000795c */ /* 0x000fea0000300000 */
.L_x_24:
[----:B------:R-:W-:Y:S05]  /*1850*/  BSYNC.RECONVERGENT B0 ;  /* 0x0000000000007941 */ /* 0x000fea0003800200 */
.L_x_23:
[----:B------:R-:W-:Y:S02]  /*1860*/  UIADD3 UR6, UPT, UPT, UR17, 0x1, URZ ;  /* 0x0000000111067890 */ /* 0x000fe4000fffe0ff */
[----:B------:R-:W-:Y:S02]  /*1870*/  ULEA UR32, UR17, UR4, 0xe ;  /* 0x0000000411207291 */ /* 0x000fe4000f8e70ff */
[----:B------:R-:W-:Y:S02]  /*1880*/  UISETP.NE.AND UP0, UPT, UR6, 0x8, UPT ;  /* 0x000000080600788c */ /* 0x000fe4000bf05270 */
[----:B------:R-:W-:Y:S02]  /*1890*/  UIADD3 UR26, UP1, UPT, UR22, 0x80, URZ ;  /* 0x00000080161a7890 */ /* 0x000fe4000ff3e0ff */
[----:B------:R-:W-:Y:S02]  /*18a0*/  USEL UR9, URZ, 0x1, UP0 ;  /* 0x00000001ff097887 */ /* 0x000fe40008000000 */
[----:B------:R-:W-:-:S02]  /*18b0*/  USEL UR6, UR6, URZ, UP0 ;  /* 0x000000ff06067287 */ /* 0x000fc40008000000 */
[----:B------:R-:W-:Y:S02]  /*18c0*/  UIADD3 UR20, UP0, UPT, UR22, 0x180, URZ ;  /* 0x0000018016147890 */ /* 0x000fe4000ff1e0ff */
[----:B------:R-:W-:Y:S01]  /*18d0*/  ULEA UR8, UR6, UR4, 0x3 ;  /* 0x0000000406087291 */ /* 0x000fe2000f8e18ff */
[----:B------:R-:W-:Y:S01]  /*18e0*/  LOP3.LUT R15, R15, UR9, RZ, 0x3c, !PT ;  /* 0x000000090f0f7c12 */ /* 0x000fe2000f8e3cff */
[----:B------:R-:W-:Y:S02]  /*18f0*/  USHF.L.U32 UR34, UR16, 0x5, URZ ;  /* 0x0000000510227899 */ /* 0x000fe400080006ff */
[----:B------:R-:W-:Y:S01]  /*1900*/  UIADD3.X UR27, UPT, UPT, URZ, UR23, URZ, UP1, !UPT ;  /* 0x00000017ff1b7290 */ /* 0x000fe20008ffe4ff */
[----:B-1----:R-:W-:Y:S01]  /*1910*/  SHF.L.U32 R2, R15, 0x1f, RZ ;  /* 0x0000001f0f027819 */ /* 0x002fe200000006ff */
[----:B------:R-:W-:Y:S02]  /*1920*/  UIADD3 UR32, UPT, UPT, UR32, 0x8400, URZ ;  /* 0x0000840020207890 */ /* 0x000fe4000fffe0ff */
[----:B------:R-:W-:Y:S01]  /*1930*/  UIADD3.X UR21, UPT, UPT, URZ, UR23, URZ, UP0, !UPT ;  /* 0x00000017ff157290 */ /* 0x000fe200087fe4ff */
[----:B------:R1:W1:Y:S01]  /*1940*/  SYNCS.PHASECHK.TRANS64.TRYWAIT P0, [UR8+0x40], R2 ;  /* 0x00004002ff0075a7 */ /* 0x0002620008001108 */
[----:B------:R-:W-:Y:S01]  /*1950*/  ULEA UR8, UR17, UR4, 0xd ;  /* 0x0000000411087291 */ /* 0x000fe2000f8e68ff */
[----:B------:R-:W-:Y:S01]  /*1960*/  UMOV UR18, 0x0 ;  /* 0x0000000000127882 */ /* 0x000fe20000000000 */
[----:B------:R-:W-:-:S02]  /*1970*/  UMOV UR19, 0x10000000 ;  /* 0x1000000000137882 */ /* 0x000fc40000000000 */
[----:B------:R-:W-:Y:S01]  /*1980*/  UIADD3 UR8, UPT, UPT, UR8, 0x28400, URZ ;  /* 0x0002840008087890 */ /* 0x000fe2000fffe0ff */
[----:B------:R1:W-:Y:S01]  /*1990*/  UTMALDG.3D [UR32], [UR26], desc[UR18] ;  /* 0x000012201a0075b4 */ /* 0x0003e20008011000 */
[----:B------:R-:W-:Y:S01]  /*19a0*/  UMOV UR12, UR36 ;  /* 0x00000024000c7c82 */ /* 0x000fe20008000000 */
[----:B------:R-:W-:Y:S01]  /*19b0*/  UMOV UR9, UR33 ;  /* 0x0000002100097c82 */ /* 0x000fe20008000000 */
[----:B------:R-:W-:Y:S01]  /*19c0*/  UMOV UR10, UR34 ;  /* 0x00000022000a7c82 */ /* 0x000fe20008000000 */
[----:B------:R-:W-:Y:S01]  /*19d0*/  UIADD3 UR16, UPT, UPT, UR16, 0x1, URZ ;  /* 0x0000000110107890 */ /* 0x000fe2000fffe0ff */
[----:B------:R-:W-:Y:S01]  /*19e0*/  UMOV UR24, UR5 ;  /* 0x0000000500187c82 */ /* 0x000fe20008000000 */
[----:B------:R-:W-:Y:S02]  /*19f0*/  UMOV UR17, UR6 ;  /* 0x0000000600117c82 */ /* 0x000fe40008000000 */
[----:B------:R1:W-:Y:S01]  /*1a00*/  UTMALDG.3D [UR8], [UR20], desc[UR18] ;  /* 0x00001208140075b4 */ /* 0x0003e20008011000 */
[----:B------:R-:W-:-:S09]  /*1a10*/  UISETP.NE.AND UP0, UPT, UR16, UR5, UPT ;  /* 0x000000051000728c */ /* 0x000fd2000bf05270 */
[----:B------:R-:W-:Y:S05]  /*1a20*/  BRA.U UP0, `(.L_x_25) ;  /* 0xfffffffd00607547 */ /* 0x000fea000b83ffff */
.L_x_20:
[----:B-1----:R-:W-:Y:S01]  /*1a30*/  ULEA UR8, UR6, UR4, 0x3 ;  /* 0x0000000406087291 */ /* 0x002fe2000f8e18ff */
[----:B------:R-:W-:Y:S01]  /*1a40*/  SHF.L.U32 R2, R15, 0x1f, RZ ;  /* 0x0000001f0f027819 */ /* 0x000fe200000006ff */
[----:B------:R-:W-:Y:S01]  /*1a50*/  @!P1 SYNCS.ARRIVE.TRANS64.A1T0 RZ, [UR4+0xc8], RZ ;  /* 0x0000c8ffffff99a7 */ /* 0x000fe20008100004 */
[----:B------:R-:W-:-:S06]  /*1a60*/  UISETP.GT.AND UP0, UPT, UR15, UR14, UPT ;  /* 0x0000000e0f00728c */ /* 0x000fcc000bf04270 */
[----:B--2---:R1:W2:Y:S03]  /*1a70*/  SYNCS.PHASECHK.TRANS64.TRYWAIT P0, [UR8+0x40], R2 ;  /* 0x00004002ff0075a7 */ /* 0x0042a60008001108 */
[----:B------:R-:W-:Y:S05]  /*1a80*/  BRA.U !UP0, `(.L_x_26) ;  /* 0x0000000108ac7547 */ /* 0x000fea000b800000 */
[----:B------:R-:W-:Y:S01]  /*1a90*/  UIADD3 UR21, UPT, UPT, UR7, UR24, URZ ;  /* 0x0000001807157290 */ /* 0x000fe2000fffe0ff */
[----:B------:R-:W-:-:S11]  /*1aa0*/  UMOV UR25, UR6 ;  /* 0x0000000600197c82 */ /* 0x000fd60008000000 */
.L_x_31:
[----:B-1----:R-:W-:Y:S01]  /*1ab0*/  ULEA UR17, UR25, UR4, 0x3 ;  /* 0x0000000419117291 */ /* 0x002fe2000f8e18ff */
[----:B--2---:R-:W-:Y:S01]  /*1ac0*/  @!P5 MOV R3, 0x6000 ;  /* 0x000060000003d802 */ /* 0x004fe20000000f00 */
[----:B--2---:R-:W-:Y:S10]  /*1ad0*/  @P0 BRA `(.L_x_27) ;  /* 0x00000000000c0947 */ /* 0x004ff40003800000 */
[----:B------:R-:W-:-:S04]  /*1ae0*/  SHF.L.U32 R5, R15, 0x1f, RZ ;  /* 0x0000001f0f057819 */ /* 0x000fc800000006ff */
[----:B------:R-:W2:Y:S02]  /*1af0*/  SYNCS.PHASECHK.TRANS64.TRYWAIT P0, [UR17+0x40], R5 ;  /* 0x00004005ff0075a7 */ /* 0x000ea40008001111 */
[----:B--2---:R-:W-:Y:S05]  /*1b00*/  @!P0 BRA `(.L_x_28) ;  /* 0x0000006800548947 */ /* 0x004fea0003800000 */
.L_x_27:
[----:B------:R2:W-:Y:S01]  /*1b10*/  @!P5 SYNCS.ARRIVE.TRANS64 RZ, [UR17], R3 ;  /* 0x00000003ffffd9a7 */ /* 0x0005e20008000011 */
[----:B------:R-:W-:Y:S04]  /*1b20*/  BSSY.RECONVERGENT B0, `(.L_x_29) ;  /* 0x0000003000007945 */ /* 0x000fe80003800200 */
[----:B------:R-:W-:Y:S05]  /*1b30*/  @P4 BRA `(.L_x_30) ;  /* 0x0000000000044947 */ /* 0x000fea0003800000 */
[----:B------:R-:W-:Y:S05]  /*1b40*/  BPT.TRAP 0x1 ;  /* 0x000000040000795c */ /* 0x000fea0000300000 */
.L_x_30:
[----:B------:R-:W-:Y:S05]  /*1b50*/  BSYNC.RECONVERGENT B0 ;  /* 0x0000000000007941 */ /* 0x000fea0003800200 */
.L_x_29:
        /* <DEDUP_REMOVED lines=10> */
[----:B------:R-:W-:Y:S01]  /*1c00*/  UIADD3 UR16, UPT, UPT, UR16, 0x8400, URZ ;  /* 0x0000840010107890 */ /* 0x000fe2000fffe0ff */
[----:B-1----:R-:W-:Y:S01]  /*1c10*/  SHF.L.U32 R2, R15, 0x1f, RZ ;  /* 0x0000001f0f027819 */ /* 0x002fe200000006ff */
[----:B------:R-:W-:Y:S02]  /*1c20*/  UIADD3.X UR31, UPT, UPT, URZ, UR23, URZ, UP1, !UPT ;  /* 0x00000017ff1f7290 */ /* 0x000fe40008ffe4ff */
[----:B------:R-:W-:Y:S01]  /*1c30*/  UIADD3.X UR29, UPT, UPT, URZ, UR23, URZ, UP0, !UPT ;  /* 0x00000017ff1d7290 */ /* 0x000fe200087fe4ff */
[----:B------:R1:W1:Y:S01]  /*1c40*/  SYNCS.PHASECHK.TRANS64.TRYWAIT P0, [UR8+0x40], R2 ;  /* 0x00004002ff0075a7 */ /* 0x0002620008001108 */
[----:B------:R-:W-:Y:S01]  /*1c50*/  ULEA UR8, UR25, UR4, 0xd ;  /* 0x0000000419087291 */ /* 0x000fe2000f8e68ff */
[----:B------:R-:W-:Y:S01]  /*1c60*/  UMOV UR26, 0x0 ;  /* 0x00000000001a7882 */ /* 0x000fe20000000000 */
[----:B------:R-:W-:-:S02]  /*1c70*/  UMOV UR27, 0x10000000 ;  /* 0x10000000001b7882 */ /* 0x000fc40000000000 */
[----:B------:R-:W-:Y:S01]  /*1c80*/  UIADD3 UR8, UPT, UPT, UR8, 0x28400, URZ ;  /* 0x0002840008087890 */ /* 0x000fe2000fffe0ff */
[----:B------:R-:W-:Y:S01]  /*1c90*/  UMOV UR19, UR35 ;  /* 0x0000002300137c82 */ /* 0x000fe20008000000 */
[----:B------:R-:W-:Y:S01]  /*1ca0*/  UMOV UR20, UR36 ;  /* 0x0000002400147c82 */ /* 0x000fe20008000000 */
[----:B------:R-:W-:Y:S01]  /*1cb0*/  UMOV UR12, UR36 ;  /* 0x00000024000c7c82 */ /* 0x000fe20008000000 */
[----:B------:R-:W-:Y:S01]  /*1cc0*/  UMOV UR9, UR17 ;  /* 0x0000001100097c82 */ /* 0x000fe20008000000 */
[----:B------:R-:W-:Y:S01]  /*1cd0*/  UMOV UR10, UR18 ;  /* 0x00000012000a7c82 */ /* 0x000fe20008000000 */
[----:B------:R1:W-:Y:S01]  /*1ce0*/  UTMALDG.3D [UR16], [UR30], desc[UR26] ;  /* 0x00001a101e0075b4 */ /* 0x0003e20008011000 */
[----:B------:R-:W-:Y:S01]  /*1cf0*/  UIADD3 UR24, UPT, UPT, UR24, 0x1, URZ ;  /* 0x0000000118187890 */ /* 0x000fe2000fffe0ff */
[----:B------:R-:W-:-:S03]  /*1d00*/  UMOV UR25, UR6 ;  /* 0x0000000600197c82 */ /* 0x000fc60008000000 */
[----:B------:R-:W-:Y:S01]  /*1d10*/  UISETP.NE.AND UP0, UPT, UR24, UR21, UPT ;  /* 0x000000151800728c */ /* 0x000fe2000bf05270 */
[----:B------:R1:W-:Y:S08]  /*1d20*/  UTMALDG.3D [UR8], [UR28], desc[UR26] ;  /* 0x00001a081c0075b4 */ /* 0x0003f00008011000 */
[----:B------:R-:W-:Y:S05]  /*1d30*/  BRA.U UP0, `(.L_x_31) ;  /* 0xfffffffd005c7547 */ /* 0x000fea000b83ffff */
.L_x_26:
[----:B-1----:R-:W-:Y:S01]  /*1d40*/  LEA R2, R14, UR4, 0x3 ;  /* 0x000000040e027c11 */ /* 0x002fe2000f8e18ff */
[----:B------:R-:W-:Y:S01]  /*1d50*/  NOP ;  /* 0x0000000000007918 */ /* 0x000fe20000000000 */
[----:B--2---:R-:W-:Y:S02]  /*1d60*/  SHF.L.U32 R3, R12, 0x1f, RZ ;  /* 0x0000001f0c037819 */ /* 0x004fe400000006ff */
[----:B------:R-:W-:Y:S02]  /*1d70*/  LEA R4, R14, UR4, 0x4 ;  /* 0x000000040e047c11 */ /* 0x000fe4000f8e20ff */
[----:B------:R-:W1:Y:S02]  /*1d80*/  SYNCS.PHASECHK.TRANS64.TRYWAIT P0, [R2+URZ+0xd0], R3 ;  /* 0x0000d003020075a7 */ /* 0x000e6400080011ff */
[----:B-1----:R-:W-:Y:S05]  /*1d90*/  @!P0 BRA `(.L_x_32) ;  /* 0x0000006400c88947 */ /* 0x002fea0003800000 */
.L_x_138:
[----:B------:R-:W2:Y:S01]  /*1da0*/  LDS.128 R4, [R4+0x160] ;  /* 0x0001600004047984 */ /* 0x000ea20000000c00 */
[----:B---3--:R-:W-:Y:S01]  /*1db0*/  ISETP.GE.AND P0, PT, R26, 0x1, PT ;  /* 0x000000011a00780c */ /* 0x008fe20003f06270 */
[----:B-1----:R-:W-:Y:S01]  /*1dc0*/  VIADD R2, R2, 0xe0 ;  /* 0x000000e002027836 */ /* 0x002fe20000000000 */
[----:B------:R-:W-:Y:S01]  /*1dd0*/  @!PT LDS RZ, [RZ] ;  /* 0x00000000fffff984 */ /* 0x000fe20000000800 */
[----:B------:R-:W-:Y:S01]  /*1de0*/  @!PT LDS RZ, [RZ] ;  /* 0x00000000fffff984 */ /* 0x000fe20000000800 */
[----:B------:R-:W-:Y:S01]  /*1df0*/  @!PT LDS RZ, [RZ] ;  /* 0x00000000fffff984 */ /* 0x000fe20000000800 */
[----:B------:R-:W-:Y:S01]  /*1e00*/  @!PT LDS RZ, [RZ] ;  /* 0x00000000fffff984 */ /* 0x000fe20000000800 */
[----:B------:R1:W-:Y:S06]  /*1e10*/  MEMBAR.ALL.CTA ;  /* 0x0000000000007992 */ /* 0x0003ec0000008000 */
[----:B-1----:R-:W1:Y:S01]  /*1e20*/  FENCE.VIEW.ASYNC.S ;  /* 0x00000000000073c6 */ /* 0x002e620000000000 */
[----:B------:R-:W-:-:S04]  /*1e30*/  PRMT R2, RZ, 0x654, R2 ;  /* 0x00000654ff027816 */ /* 0x000fc80000000002 */
[----:B-1----:R1:W-:Y:S01]  /*1e40*/  SYNCS.ARRIVE.TRANS64.RED.A1T0 RZ, [R2+URZ], RZ ;  /* 0x000000ff02ff79a7 */ /* 0x0023e200081004ff */
[----:B--2---:R-:W-:-:S13]  /*1e50*/  LOP3.LUT P2, RZ, R6, 0x1, RZ, 0xc0, !PT ;  /* 0x0000000106ff7812 */ /* 0x004fda000784c0ff */
[----:B------:R-:W-:Y:S01]  /*1e60*/  @P2 SHF.R.U32.HI R3, RZ, 0x10, R5 ;  /* 0x00000010ff032819 */ /* 0x000fe20000011605 */
[----:B------:R-:W-:Y:S01]  /*1e70*/  VOTEU.ANY UP0, P2 ;  /* 0x0000000000ff7886 */ /* 0x000fe20001000100 */
[----:B------:R-:W-:Y:S02]  /*1e80*/  @P2 MOV R13, R4 ;  /* 0x00000004000d2202 */ /* 0x000fe40000000f00 */
[----:B------:R-:W-:Y:S02]  /*1e90*/  @P2 R2UR.BROADCAST UR8, R3 ;  /* 0x00000000030822ca */ /* 0x000fe400008e0000 */
[----:B------:R-:W-:-:S11]  /*1ea0*/  @P2 LOP3.LUT R11, R5, 0xffff, RZ, 0xc0, !PT ;  /* 0x0000ffff050b2812 */ /* 0x000fd600078ec0ff */
[----:B------:R-:W-:Y:S01]  /*1eb0*/  @UP0 UMOV UR36, UR8 ;  /* 0x0000000800240c82 */ /* 0x000fe20008000000 */
[----:B-1----:R-:W-:Y:S05]  /*1ec0*/  @!P0 BRA `(.L_x_33) ;  /* 0x0000000000b88947 */ /* 0x002fea0003800000 */
[----:B------:R-:W4:Y:S01]  /*1ed0*/  LDC.64 R4, c[0x0][0xb18] ;  /* 0x0002c600ff047b82 */ /* 0x000f220000000a00 */
[----:B------:R-:W-:-:S07]  /*1ee0*/  ISETP.NE.AND P3, PT, R26, 0x1, PT ;  /* 0x000000011a00780c */ /* 0x000fce0003f65270 */
[----:B------:R-:W1:Y:S08]  /*1ef0*/  LDC.64 R6, c[0x0][0xb10] ;  /* 0x0002c400ff067b82 */ /* 0x000e700000000a00 */
[----:B------:R-:W2:Y:S08]  /*1f00*/  LDC R16, c[0x0][0xb20] ;  /* 0x0002c800ff107b82 */ /* 0x000eb00000000800 */
[----:B------:R-:W3:Y:S01]  /*1f10*/  LDC R18, c[0x0][0xb0c] ;  /* 0x0002c300ff127b82 */ /* 0x000ee20000000800 */
[----:B----4-:R-:W-:Y:S01]  /*1f20*/  IMAD.HI.U32 R17, R0, R5, RZ ;  /* 0x0000000500117227 */ /* 0x010fe200078e00ff */
[----:B------:R-:W-:-:S03]  /*1f30*/  ISETP.NE.AND P0, PT, R4, 0x1, PT ;  /* 0x000000010400780c */ /* 0x000fc60003f05270 */
[----:B------:R-:W-:-:S03]  /*1f40*/  IMAD.HI.U32 R5, R11, R5, RZ ;  /* 0x000000050b057227 */ /* 0x000fc600078e00ff */
[----:B------:R-:W4:Y:S01]  /*1f50*/  LDC.64 R2, c[0x0][0xb28] ;  /* 0x0002ca00ff027b82 */ /* 0x000f220000000a00 */
[----:B-1----:R-:W-:-:S04]  /*1f60*/  IMAD.HI.U32 R20, R9, R6, RZ ;  /* 0x0000000609147227 */ /* 0x002fc800078e00ff */
[----:B------:R-:W-:Y:S01]  /*1f70*/  IMAD.HI.U32 R22, R13, R6, RZ ;  /* 0x000000060d167227 */ /* 0x000fe200078e00ff */
[----:B------:R-:W-:Y:S02]  /*1f80*/  SHF.R.U32.HI R20, RZ, R7, R20 ;  /* 0x00000007ff147219 */ /* 0x000fe40000011614 */
[-C--:B--2---:R-:W-:Y:S02]  /*1f90*/  SHF.R.U32.HI R17, RZ, R16.reuse, R17 ;  /* 0x00000010ff117219 */ /* 0x084fe40000011611 */
[----:B------:R-:W-:Y:S02]  /*1fa0*/  SHF.R.U32.HI R16, RZ, R16, R5 ;  /* 0x00000010ff107219 */ /* 0x000fe40000011605 */
[----:B------:R-:W-:Y:S02]  /*1fb0*/  SEL R17, R0, R17, !P0 ;  /* 0x0000001100117207 */ /* 0x000fe40004000000 */
[----:B------:R-:W-:Y:S02]  /*1fc0*/  SHF.R.U32.HI R22, RZ, R7, R22 ;  /* 0x00000007ff167219 */ /* 0x000fe40000011616 */
[----:B---3--:R-:W-:-:S02]  /*1fd0*/  ISETP.NE.AND P1, PT, R18, 0x1, PT ;  /* 0x000000011200780c */ /* 0x008fc40003f25270 */
[----:B------:R-:W-:Y:S02]  /*1fe0*/  SEL R5, R11, R16, !P0 ;  /* 0x000000100b057207 */ /* 0x000fe40004000000 */
[----:B------:R-:W-:Y:S02]  /*1ff0*/  SEL R19, R9, R20, !P1 ;  /* 0x0000001409137207 */ /* 0x000fe40004800000 */
[----:B------:R-:W-:Y:S01]  /*2000*/  SEL R7, R13, R22, !P1 ;  /* 0x000000160d077207 */ /* 0x000fe20004800000 */
[----:B----4-:R-:W-:-:S04]  /*2010*/  IMAD.HI.U32 R20, R17, R2, RZ ;  /* 0x0000000211147227 */ /* 0x010fc800078e00ff */
[----:B------:R-:W-:Y:S01]  /*2020*/  IMAD.HI.U32 R6, R19, R2, RZ ;  /* 0x0000000213067227 */ /* 0x000fe200078e00ff */
[----:B------:R-:W-:-:S04]  /*2030*/  @P3 SHF.R.U32.HI R17, RZ, R3, R20 ;  /* 0x00000003ff113219 */ /* 0x000fc80000011614 */
        /* <DEDUP_REMOVED lines=8> */
[----:B------:R-:W-:-:S04]  /*20c0*/  @!P0 IMAD.HI.U32 R16, R7, R2, RZ ;  /* 0x0000000207108227 */ /* 0x000fc800078e00ff */
[----:B------:R-:W-:Y:S01]  /*20d0*/  IMAD.MOV R2, RZ, RZ, -R6 ;  /* 0x000000ffff027224 */ /* 0x000fe200078e0a06 */
[----:B------:R-:W-:-:S03]  /*20e0*/  @!P0 SHF.R.U32.HI R16, RZ, R3, R16 ;  /* 0x00000003ff108219 */ /* 0x000fc60000011610 */
[----:B------:R-:W-:Y:S01]  /*20f0*/  IMAD R2, R26, R2, R5 ;  /* 0x000000021a027224 */ /* 0x000fe200078e0205 */
[----:B------:R-:W-:Y:S02]  /*2100*/  @!P0 SEL R3, R7, R16, !P3 ;  /* 0x0000001007038207 */ /* 0x000fe40005800000 */
[----:B------:R-:W-:-:S03]  /*2110*/  IADD3 R16, PT, PT, -R5, RZ, RZ ;  /* 0x000000ff05107210 */ /* 0x000fc60007ffe1ff */
[--C-:B------:R-:W-:Y:S02]  /*2120*/  @!P0 IMAD.IADD R6, R6, 0x1, -R3.reuse ;  /* 0x0000000106068824 */ /* 0x100fe400078e0a03 */
[----:B------:R-:W-:Y:S01]  /*2130*/  @!P0 IMAD R3, R2, R19, R3 ;  /* 0x0000001302038224 */ /* 0x000fe200078e0203 */
[----:B------:R-:W-:Y:S01]  /*2140*/  IADD3 R2, PT, PT, -R7, RZ, RZ ;  /* 0x000000ff07027210 */ /* 0x000fe20007ffe1ff */
[----:B------:R-:W-:Y:S02]  /*2150*/  @!P0 IMAD R5, R26, R6, R7 ;  /* 0x000000061a058224 */ /* 0x000fe400078e0207 */
[----:B------:R-:W-:Y:S02]  /*2160*/  IMAD R11, R4, R16, R11 ;  /* 0x00000010040b7224 */ /* 0x000fe400078e020b */
[----:B------:R-:W-:Y:S02]  /*2170*/  @!P0 IMAD.MOV.U32 R7, RZ, RZ, R3 ;  /* 0x000000ffff078224 */ /* 0x000fe400078e0003 */
[----:B------:R-:W-:-:S02]  /*2180*/  IMAD R2, R18, R2, R13 ;  /* 0x0000000212027224 */ /* 0x000fc400078e020d */
[----:B------:R-:W-:Y:S02]  /*2190*/  IMAD R11, R5, R4, R11 ;  /* 0x00000004050b7224 */ /* 0x000fe400078e020b */
[----:B------:R-:W-:Y:S02]  /*21a0*/  IMAD R13, R7, R18, R2 ;  /* 0x00000012070d7224 */ /* 0x000fe400078e0202 */
.L_x_33:
[----:B------:R-:W1:Y:S02]  /*21b0*/  LDCU UR8, c[0x0][0xb30] ;  /* 0x00016600ff0877ac */ /* 0x000e640008000800 */
[----:B-1----:R-:W-:-:S09]  /*21c0*/  UISETP.NE.AND UP0, UPT, UR8, 0x1, UPT ;  /* 0x000000010800788c */ /* 0x002fd2000bf05270 */
[----:B------:R-:W-:Y:S05]  /*21d0*/  BRA.U UP0, `(.L_x_34) ;  /* 0x0000000100407547 */ /* 0x000fea000b800000 */
[----:B------:R-:W1:Y:S08]  /*21e0*/  LDC.64 R4, c[0x0][0xb10] ;  /* 0x0002c400ff047b82 */ /* 0x000e700000000a00 */
[----:B------:R-:W2:Y:S08]  /*21f0*/  LDC.64 R2, c[0x0][0xb18] ;  /* 0x0002c600ff027b82 */ /* 0x000eb00000000a00 */
[----:B------:R-:W3:Y:S08]  /*2200*/  LDC R6, c[0x0][0xb20] ;  /* 0x0002c800ff067b82 */ /* 0x000ef00000000800 */
[----:B------:R-:W4:Y:S01]  /*2210*/  LDC R16, c[0x0][0xb0c] ;  /* 0x0002c300ff107b82 */ /* 0x000f220000000800 */
[----:B-1----:R-:W-:-:S05]  /*2220*/  IMAD.HI.U32 R4, R13, R4, RZ ;  /* 0x000000040d047227 */ /* 0x002fca00078e00ff */
[----:B------:R-:W-:Y:S01]  /*2230*/  SHF.R.U32.HI R4, RZ, R5, R4 ;  /* 0x00000005ff047219 */ /* 0x000fe20000011604 */
[----:B--2---:R-:W-:Y:S01]  /*2240*/  IMAD.HI.U32 R3, R11, R3, RZ ;  /* 0x000000030b037227 */ /* 0x004fe200078e00ff */
[----:B------:R-:W-:-:S04]  /*2250*/  ISETP.NE.AND P0, PT, R2, 0x1, PT ;  /* 0x000000010200780c */ /* 0x000fc80003f05270 */
[----:B---3--:R-:W-:-:S04]  /*2260*/  SHF.R.U32.HI R6, RZ, R6, R3 ;  /* 0x00000006ff067219 */ /* 0x008fc80000011603 */
[----:B------:R-:W-:Y:S02]  /*2270*/  SEL R3, R11, R6, !P0 ;  /* 0x000000060b037207 */ /* 0x000fe40004000000 */
[----:B----4-:R-:W-:-:S04]  /*2280*/  ISETP.NE.AND P1, PT, R16, 0x1, PT ;  /* 0x000000011000780c */ /* 0x010fc80003f25270 */
[----:B------:R-:W-:-:S05]  /*2290*/  SEL R4, R13, R4, !P1 ;  /* 0x000000040d047207 */ /* 0x000fca0004800000 */
[----:B------:R-:W-:Y:S02]  /*22a0*/  IMAD.IADD R5, R3, 0x1, -R4 ;  /* 0x0000000103057824 */ /* 0x000fe400078e0a04 */
[----:B------:R-:W-:Y:S02]  /*22b0*/  IMAD.IADD R3, R4, 0x1, -R3 ;  /* 0x0000000104037824 */ /* 0x000fe400078e0a03 */
[----:B------:R-:W-:Y:S02]  /*22c0*/  IMAD R13, R5, R16, R13 ;  /* 0x00000010050d7224 */ /* 0x000fe400078e020d */
[----:B------:R-:W-:-:S07]  /*22d0*/  IMAD R11, R3, R2, R11 ;  /* 0x00000002030b7224 */ /* 0x000fce00078e020b */
.L_x_34:
[----:B------:R-:W-:Y:S01]  /*22e0*/  VIADD R14, R14, 0x1 ;  /* 0x000000010e0e7836 */ /* 0x000fe20000000000 */
[----:B------:R-:W-:Y:S01]  /*22f0*/  PLOP3.LUT P1, PT, PT, PT, PT, 0x80, 0x8 ;  /* 0x000000000008781c */ /* 0x000fe20003f2f070 */
[----:B------:R-:W-:Y:S02]  /*2300*/  IMAD.IADD R21, R13, 0x1, R68 ;  /* 0x000000010d157824 */ /* 0x000fe400078e0244 */
[----:B------:R-:W-:Y:S01]  /*2310*/  IMAD.IADD R20, R11, 0x1, R66 ;  /* 0x000000010b147824 */ /* 0x000fe200078e0242 */
[----:B------:R-:W-:-:S04]  /*2320*/  ISETP.NE.AND P0, PT, R14, 0x2, PT ;  /* 0x000000020e00780c */ /* 0x000fc80003f05270 */
[----:B------:R-:W-:Y:S02]  /*2330*/  SEL R3, RZ, 0x1, P0 ;  /* 0x00000001ff037807 */ /* 0x000fe40000000000 */
[----:B------:R-:W-:Y:S02]  /*2340*/  SEL R14, R14, RZ, P0 ;  /* 0x000000ff0e0e7207 */ /* 0x000fe40000000000 */
[----:B------:R-:W-:Y:S01]  /*2350*/  LOP3.LUT R12, R12, R3, RZ, 0x3c, !PT ;  /* 0x000000030c0c7212 */ /* 0x000fe200078e3cff */
[----:B------:R-:W-:Y:S06]  /*2360*/  @P2 BRA `(.L_x_35) ;  /* 0xfffffff000982947 */ /* 0x000fec000383ffff */
[----:B------:R-:W-:Y:S01]  /*2370*/  UIADD3 UR4, UPT, UPT, UR4, 0x40, URZ ;  /* 0x0000004004047890 */ /* 0x000fe2000fffe0ff */
[----:B------:R-:W-:-:S03]  /*2380*/  SHF.L.U32 R3, R15, 0x1f, RZ ;  /* 0x0000001f0f037819 */ /* 0x000fc600000006ff */
[----:B------:R-:W-:-:S09]  /*2390*/  ULEA UR5, UR6, UR4, 0x3 ;  /* 0x0000000406057291 */ /* 0x000fd2000f8e18ff */
[----:B------:R-:W1:Y:S02]  /*23a0*/  SYNCS.PHASECHK.TRANS64.TRYWAIT P0, [UR5], R3 ;  /* 0x00000003ff0075a7 */ /* 0x000e640008001105 */
[----:B-1----:R-:W-:Y:S05]  /*23b0*/  @!P0 BRA `(.L_x_36) ;  /* 0x0000006000548947 */ /* 0x002fea0003800000 */
.L_x_140:
[----:B------:R-:W-:-:S04]  /*23c0*/  UIADD3 UR6, UPT, UPT, UR6, 0x1, URZ ;  /* 0x0000000106067890 */ /* 0x000fc8000fffe0ff */
[----:B------:R-:W-:-:S04]  /*23d0*/  UISETP.NE.AND UP0, UPT, UR6, 0x8, UPT ;  /* 0x000000080600788c */ /* 0x000fc8000bf05270 */
[----:B------:R-:W-:Y:S02]  /*23e0*/  USEL UR7, URZ, 0x1, UP0 ;  /* 0x00000001ff077887 */ /* 0x000fe40008000000 */
[----:B------:R-:W-:-:S04]  /*23f0*/  USEL UR6, UR6, URZ, UP0 ;  /* 0x000000ff06067287 */ /* 0x000fc80008000000 */
[----:B------:R-:W-:Y:S01]  /*2400*/  ULEA UR5, UR6, UR4, 0x3 ;  /* 0x0000000406057291 */ /* 0x000fe2000f8e18ff */
[----:B------:R-:W-:-:S04]  /*2410*/  LOP3.LUT R2, R15, UR7, RZ, 0x3c, !PT ;  /* 0x000000070f027c12 */ /* 0x000fc8000f8e3cff */
[----:B-1----:R-:W-:-:S04]  /*2420*/  SHF.L.U32 R3, R2, 0x1f, RZ ;  /* 0x0000001f02037819 */ /* 0x002fc800000006ff */
[----:B------:R-:W1:Y:S02]  /*2430*/  SYNCS.PHASECHK.TRANS64.TRYWAIT P0, [UR5], R3 ;  /* 0x00000003ff0075a7 */ /* 0x000e640008001105 */
[----:B-1----:R-:W-:Y:S05]  /*2440*/  @!P0 BRA `(.L_x_37) ;  /* 0x0000006000488947 */ /* 0x002fea0003800000 */
.L_x_142:
        /* <DEDUP_REMOVED lines=9> */
.L_x_144:
        /* <DEDUP_REMOVED lines=9> */
.L_x_146:
        /* <DEDUP_REMOVED lines=9> */
.L_x_148:
        /* <DEDUP_REMOVED lines=9> */
.L_x_150:
        /* <DEDUP_REMOVED lines=9> */
.L_x_152:
[----:B------:R-:W-:-:S04]  /*2720*/  UIADD3 UR6, UPT, UPT, UR6, 0x1, URZ ;  /* 0x0000000106067890 */ /* 0x000fc8000fffe0ff */
[----:B------:R-:W-:-:S04]  /*2730*/  UISETP.NE.AND UP0, UPT, UR6, 0x8, UPT ;  /* 0x000000080600788c */ /* 0x000fc8000bf05270 */
[----:B------:R-:W-:Y:S02]  /*2740*/  USEL UR5, URZ, 0x1, UP0 ;  /* 0x00000001ff057887 */ /* 0x000fe40008000000 */
[----:B------:R-:W-:-:S04]  /*2750*/  USEL UR6, UR6, URZ, UP0 ;  /* 0x000000ff06067287 */ /* 0x000fc80008000000 */
[----:B------:R-:W-:Y:S01]  /*2760*/  ULEA UR6, UR6, UR4, 0x3 ;  /* 0x0000000406067291 */ /* 0x000fe2000f8e18ff */
[----:B-1----:R-:W-:-:S04]  /*2770*/  LOP3.LUT R3, R2, UR5, RZ, 0x3c, !PT ;  /* 0x0000000502037c12 */ /* 0x002fc8000f8e3cff */
[----:B------:R-:W-:Y:S01]  /*2780*/  SHF.L.U32 R3, R3, 0x1f, RZ ;  /* 0x0000001f03037819 */ /* 0x000fe200000006ff */
[----:B----4-:R-:W-:-:S07]  /*2790*/  IMAD.U32 R0, RZ, RZ, UR6 ;  /* 0x00000006ff007e24 */ /* 0x010fce000f8e00ff */
.L_x_43:
[----:B-1----:R1:W2:Y:S02]  /*27a0*/  SYNCS.PHASECHK.TRANS64.TRYWAIT P0, [R0+URZ], R3 ;  /* 0x00000003000075a7 */ /* 0x0022a400080011ff */
[----:B--2---:R-:W-:Y:S05]  /*27b0*/  @!P0 NANOSLEEP.SYNCS 0x989680 ;  /* 0x009896800000895d */ /* 0x004fea0003900000 */
[----:B------:R-:W2:Y:S02]  /*27c0*/  @!P0 SYNCS.PHASECHK.TRANS64 P0, [R0+URZ], R3 ;  /* 0x00000003000085a7 */ /* 0x000ea400080010ff */
[----:B--2---:R-:W-:Y:S05]  /*27d0*/  @P0 EXIT ;  /* 0x000000000000094d */ /* 0x004fea0003800000 */
[----:B------:R-:W-:Y:S05]  /*27e0*/  BRA `(.L_x_43) ;  /* 0xfffffffc00ec7947 */ /* 0x000fea000383ffff */
.L_x_17:
[----:B------:R-:W-:-:S04]  /*27f0*/  UISETP.NE.AND UP1, UPT, UR37, URZ, UPT ;  /* 0x000000ff2500728c */ /* 0x000fc8000bf25270 */
[----:B------:R-:W-:-:S09]  /*2800*/  UISETP.NE.OR UP1, UPT, UR8, 0x1, UP1 ;  /* 0x000000010800788c */ /* 0x000fd20008f25670 */
[----:B------:R-:W-:Y:S05]  /*2810*/  BRA.U UP1, `(.L_x_44) ;  /* 0x0000000501487547 */ /* 0x000fea000b800000 */
[----:B------:R-:W-:Y:S01]  /*2820*/  ISETP.NE.AND P2, PT, R2, RZ, PT ;  /* 0x000000ff0200720c */ /* 0x000fe20003f45270 */
[----:B------:R-:W-:Y:S01]  /*2830*/  IMAD.MOV.U32 R12, RZ, RZ, 0x1 ;  /* 0x00000001ff0c7424 */ /* 0x000fe200078e00ff */
[----:B------:R-:W-:Y:S02]  /*2840*/  CS2R R10, SRZ ;  /* 0x00000000000a7805 */ /* 0x000fe4000001ff00 */
[----:B------:R-:W-:Y:S01]  /*2850*/  CS2R R8, SRZ ;  /* 0x0000000000087805 */ /* 0x000fe2000001ff00 */
[----:B------:R-:W-:Y:S01]  /*2860*/  UMOV UR4, 0x400 ;  /* 0x0000040000047882 */ /* 0x000fe20000000000 */
[----:B------:R-:W-:Y:S01]  /*2870*/  UMOV UR6, URZ ;  /* 0x000000ff00067c82 */ /* 0x000fe20008000000 */
[----:B------:R-:W-:-:S12]  /*2880*/  ULEA UR37, UR37, UR4, 0x18 ;  /* 0x0000000425257291 */ /* 0x000fd8000f8ec0ff */
.L_x_48:
[----:B------:R-:W-:Y:S02]  /*2890*/  LEA R0, R8, UR37, 0x3 ;  /* 0x0000002508007c11 */ /* 0x000fe4000f8e18ff */
[----:B------:R-:W-:-:S03]  /*28a0*/  SHF.L.U32 R5, R9, 0x1f, RZ ;  /* 0x0000001f09057819 */ /* 0x000fc600000006ff */
[----:B------:R-:W-:Y:S01]  /*28b0*/  VIADD R4, R0, 0x140 ;  /* 0x0000014000047836 */ /* 0x000fe20000000000 */
[----:B------:R-:W1:Y:S02]  /*28c0*/  SYNCS.PHASECHK.TRANS64.TRYWAIT P0, [R0+URZ+0x130], R5 ;  /* 0x00013005000075a7 */ /* 0x000e6400080011ff */
[----:B-1----:R-:W-:Y:S05]  /*28d0*/  @!P0 BRA `(.L_x_45) ;  /* 0x0000005c00b48947 */ /* 0x002fea0003800000 */
.L_x_153:
[----:B------:R-:W-:Y:S01]  /*28e0*/  ULEA UR5, UR6, UR37, 0x3 ;  /* 0x0000002506057291 */ /* 0x000fe2000f8e18ff */
[----:B------:R-:W-:Y:S02]  /*28f0*/  PRMT R4, RZ, 0x654, R4 ;  /* 0x00000654ff047816 */ /* 0x000fe40000000004 */
[----:B-1----:R-:W-:Y:S01]  /*2900*/  SHF.L.U32 R5, R12, 0x1f, RZ ;  /* 0x0000001f0c057819 */ /* 0x002fe200000006ff */
[----:B------:R-:W-:Y:S01]  /*2910*/  UIADD3 UR4, UPT, UPT, UR5, 0xd0, URZ ;  /* 0x000000d005047890 */ /* 0x000fe2000fffe0ff */
[----:B------:R1:W-:Y:S05]  /*2920*/  SYNCS.ARRIVE.TRANS64.RED.A1T0 RZ, [R4+URZ], RZ ;  /* 0x000000ff04ff79a7 */ /* 0x0003ea00081004ff */
[----:B------:R-:W-:Y:S01]  /*2930*/  IMAD.U32 R7, RZ, RZ, UR4 ;  /* 0x00000004ff077e24 */ /* 0x000fe2000f8e00ff */
[----:B------:R-:W2:Y:S04]  /*2940*/  SYNCS.PHASECHK.TRANS64.TRYWAIT P0, [UR5+0xe0], R5 ;  /* 0x0000e005ff0075a7 */ /* 0x000ea80008001105 */
[----:B------:R-:W-:Y:S01]  /*2950*/  PRMT R6, R2, 0x654, R7 ;  /* 0x0000065402067816 */ /* 0x000fe20000000007 */
[----:B-1----:R-:W-:Y:S01]  /*2960*/  @!P2 IMAD.MOV.U32 R4, RZ, RZ, 0x10 ;  /* 0x00000010ff04a424 */ /* 0x002fe200078e00ff */
[----:B--2---:R-:W-:Y:S06]  /*2970*/  @!P0 BRA `(.L_x_46) ;  /* 0x0000005c00a08947 */ /* 0x004fec0003800000 */
.L_x_155:
[----:B------:R-:W-:Y:S01]  /*2980*/  ULEA UR4, UR6, UR37, 0x4 ;  /* 0x0000002506047291 */ /* 0x000fe2000f8e20ff */
[----:B------:R-:W-:Y:S01]  /*2990*/  SEL R3, R6, R3, !P2 ;  /* 0x0000000306037207 */ /* 0x000fe20005000000 */
[----:B------:R-:W-:Y:S01]  /*29a0*/  UIADD3 UR5, UPT, UPT, UR5, 0xd0, URZ ;  /* 0x000000d005057890 */ /* 0x000fe2000fffe0ff */
[----:B-1----:R-:W-:Y:S01]  /*29b0*/  LEA R0, R11, UR37, 0x3 ;  /* 0x000000250b007c11 */ /* 0x002fe2000f8e18ff */
[----:B------:R-:W-:Y:S01]  /*29c0*/  UIADD3 UR4, UPT, UPT, UR4, 0x160, URZ ;  /* 0x0000016004047890 */ /* 0x000fe2000fffe0ff */
[----:B------:R-:W-:Y:S01]  /*29d0*/  SHF.L.U32 R5, R10, 0x1f, RZ ;  /* 0x0000001f0a057819 */ /* 0x000fe200000006ff */
[----:B------:R1:W-:Y:S01]  /*29e0*/  @!P2 SYNCS.ARRIVE.TRANS64.RED RZ, [R3+URZ], R4 ;  /* 0x0000000403ffa9a7 */ /* 0x0003e200080004ff */
[----:B------:R-:W-:Y:S01]  /*29f0*/  UIADD3 UR6, UPT, UPT, UR6, 0x1, URZ ;  /* 0x0000000106067890 */ /* 0x000fe2000fffe0ff */
[----:B------:R-:W-:-:S03]  /*2a00*/  VIADD R8, R8, 0x1 ;  /* 0x0000000108087836 */ /* 0x000fc60000000000 */
[----:B------:R-:W-:Y:S02]  /*2a10*/  UISETP.NE.AND UP0, UPT, UR6, 0x2, UPT ;  /* 0x000000020600788c */ /* 0x000fe4000bf05270 */
[----:B------:R-:W-:Y:S06]  /*2a20*/  UGETNEXTWORKID.BROADCAST [UR4], [UR5] ;  /* 0x00000000040073ca */ /* 0x000fec0008000100 */
[----:B------:R-:W-:Y:S01]  /*2a30*/  USEL UR4, URZ, 0x1, UP0 ;  /* 0x00000001ff047887 */ /* 0x000fe20008000000 */
[----:B------:R-:W-:Y:S01]  /*2a40*/  ISETP.NE.AND P0, PT, R8, 0x2, PT ;  /* 0x000000020800780c */ /* 0x000fe20003f05270 */
[----:B------:R-:W-:Y:S01]  /*2a50*/  USEL UR6, UR6, URZ, UP0 ;  /* 0x000000ff06067287 */ /* 0x000fe20008000000 */
[----:B------:R-:W2:Y:S03]  /*2a60*/  SYNCS.PHASECHK.TRANS64.TRYWAIT P1, [R0+URZ+0xd0], R5 ;  /* 0x0000d005000075a7 */ /* 0x000ea600080211ff */
[----:B------:R-:W-:Y:S01]  /*2a70*/  LOP3.LUT R12, R12, UR4, RZ, 0x3c, !PT ;  /* 0x000000040c0c7c12 */ /* 0x000fe2000f8e3cff */
[----:B-12---:R-:W-:Y:S07]  /*2a80*/  @!P1 BRA `(.L_x_47) ;  /* 0x0000005c00749947 */ /* 0x006fee0003800000 */
.L_x_156:
[C---:B------:R-:W-:Y:S01]  /*2a90*/  LEA R4, R11.reuse, UR37, 0x4 ;  /* 0x000000250b047c11 */ /* 0x040fe2000f8e20ff */
[----:B-1----:R-:W-:Y:S01]  /*2aa0*/  VIADD R0, R0, 0xe0 ;  /* 0x000000e000007836 */ /* 0x002fe20000000000 */
[----:B------:R-:W-:Y:S01]  /*2ab0*/  SEL R8, R8, RZ, P0 ;  /* 0x000000ff08087207 */ /* 0x000fe20000000000 */
[----:B------:R-:W-:-:S03]  /*2ac0*/  VIADD R11, R11, 0x1 ;  /* 0x000000010b0b7836 */ /* 0x000fc60000000000 */
[----:B------:R-:W1:Y:S01]  /*2ad0*/  LDS.128 R4, [R4+0x160] ;  /* 0x0001600004047984 */ /* 0x000e620000000c00 */
[----:B------:R-:W-:Y:S02]  /*2ae0*/  PRMT R0, RZ, 0x654, R0 ;  /* 0x00000654ff007816 */ /* 0x000fe40000000000 */
[C---:B------:R-:W-:Y:S01]  /*2af0*/  ISETP.NE.AND P1, PT, R11.reuse, 0x2, PT ;  /* 0x000000020b00780c */ /* 0x040fe20003f25270 */
[----:B------:R-:W-:Y:S01]  /*2b00*/  @!PT LDS RZ, [RZ] ;  /* 0x00000000fffff984 */ /* 0x000fe20000000800 */
[----:B------:R-:W-:Y:S01]  /*2b10*/  @!PT LDS RZ, [RZ] ;  /* 0x00000000fffff984 */ /* 0x000fe20000000800 */
[----:B------:R-:W-:Y:S01]  /*2b20*/  @!PT LDS RZ, [RZ] ;  /* 0x00000000fffff984 */ /* 0x000fe20000000800 */
[----:B------:R-:W-:Y:S01]  /*2b30*/  @!PT LDS RZ, [RZ] ;  /* 0x00000000fffff984 */ /* 0x000fe20000000800 */
[----:B------:R2:W-:Y:S06]  /*2b40*/  MEMBAR.ALL.CTA ;  /* 0x0000000000007992 */ /* 0x0005ec0000008000 */
[----:B--2---:R-:W2:Y:S01]  /*2b50*/  FENCE.VIEW.ASYNC.S ;  /* 0x00000000000073c6 */ /* 0x004ea20000000000 */
[----:B------:R-:W-:Y:S01]  /*2b60*/  SEL R11, R11, RZ, P1 ;  /* 0x000000ff0b0b7207 */ /* 0x000fe20000800000 */
[----:B--2---:R2:W-:Y:S01]  /*2b70*/  SYNCS.ARRIVE.TRANS64.RED.A1T0 RZ, [R0+URZ], RZ ;  /* 0x000000ff00ff79a7 */ /* 0x0045e200081004ff */
[----:B-1----:R-:W-:-:S02]  /*2b80*/  LOP3.LUT P3, RZ, R6, 0x1, RZ, 0xc0, !PT ;  /* 0x0000000106ff7812 */ /* 0x002fc4000786c0ff */
[----:B------:R-:W-:-:S04]  /*2b90*/  SEL R5, RZ, 0x1, P1 ;  /* 0x00000001ff057807 */ /* 0x000fc80000800000 */
[----:B------:R-:W-:Y:S02]  /*2ba0*/  LOP3.LUT R10, R10, R5, RZ, 0x3c, !PT ;  /* 0x000000050a0a7212 */ /* 0x000fe400078e3cff */
[----:B--2---:R-:W-:-:S04]  /*2bb0*/  SEL R0, RZ, 0x1, P0 ;  /* 0x00000001ff007807 */ /* 0x004fc80000000000 */
[----:B------:R-:W-:Y:S01]  /*2bc0*/  LOP3.LUT R9, R9, R0, RZ, 0x3c, !PT ;  /* 0x0000000009097212 */ /* 0x000fe200078e3cff */
[----:B------:R-:W-:Y:S06]  /*2bd0*/  @P3 BRA `(.L_x_48) ;  /* 0xfffffffc002c3947 */ /* 0x000fec000383ffff */
[----:B------:R-:W-:Y:S01]  /*2be0*/  ULEA UR5, UR6, UR37, 0x3 ;  /* 0x0000002506057291 */ /* 0x000fe2000f8e18ff */
[----:B------:R-:W-:-:S08]  /*2bf0*/  SHF.L.U32 R3, R12, 0x1f, RZ ;  /* 0x0000001f0c037819 */ /* 0x000fd000000006ff */
[----:B------:R-:W1:Y:S02]  /*2c00*/  SYNCS.PHASECHK.TRANS64 P0, [UR5+0xe0], R3 ;  /* 0x0000e003ff0075a7 */ /* 0x000e640008001005 */
[----:B-1----:R-:W-:Y:S05]  /*2c10*/  @P0 BRA `(.L_x_49) ;  /* 0x0000000000080947 */ /* 0x002fea0003800000 */
[----:B------:R-:W1:Y:S02]  /*2c20*/  SYNCS.PHASECHK.TRANS64.TRYWAIT P0, [UR5+0xe0], R3 ;  /* 0x0000e003ff0075a7 */ /* 0x000e640008001105 */
[----:B-1----:R-:W-:Y:S05]  /*2c30*/  @!P0 BRA `(.L_x_50) ;  /* 0x0000005c001c8947 */ /* 0x002fea0003800000 */
.L_x_49:
[----:B------:R-:W-:-:S04]  /*2c40*/  UIADD3 UR4, UPT, UPT, UR6, 0x1, URZ ;  /* 0x0000000106047890 */ /* 0x000fc8000fffe0ff */
[----:B------:R-:W-:-:S04]  /*2c50*/  UISETP.NE.AND UP0, UPT, UR4, 0x2, UPT ;  /* 0x000000020400788c */ /* 0x000fc8000bf05270 */
[----:B------:R-:W-:Y:S02]  /*2c60*/  USEL UR7, URZ, 0x1, UP0 ;  /* 0x00000001ff077887 */ /* 0x000fe40008000000 */
[----:B------:R-:W-:-:S04]  /*2c70*/  USEL UR4, UR4, URZ, UP0 ;  /* 0x000000ff04047287 */ /* 0x000fc80008000000 */
[----:B------:R-:W-:Y:S01]  /*2c80*/  ULEA UR4, UR4, UR37, 0x3 ;  /* 0x0000002504047291 */ /* 0x000fe2000f8e18ff */
[----:B-1----:R-:W-:-:S04]  /*2c90*/  LOP3.LUT R3, R12, UR7, RZ, 0x3c, !PT ;  /* 0x000000070c037c12 */ /* 0x002fc8000f8e3cff */
[----:B------:R-:W-:-:S04]  /*2ca0*/  SHF.L.U32 R0, R3, 0x1f, RZ ;  /* 0x0000001f03007819 */ /* 0x000fc800000006ff */
[----:B------:R-:W1:Y:S02]  /*2cb0*/  SYNCS.PHASECHK.TRANS64 P0, [UR4+0xe0], R0 ;  /* 0x0000e000ff0075a7 */ /* 0x000e640008001004 */
[----:B-1----:R-:W-:Y:S05]  /*2cc0*/  @P0 EXIT ;  /* 0x000000000000094d */ /* 0x002fea0003800000 */
[----:B------:R-:W-:Y:S02]  /*2cd0*/  SHF.L.U32 R3, R3, 0x1f, RZ ;  /* 0x0000001f03037819 */ /* 0x000fe400000006ff */
[----:B------:R-:W-:-:S07]  /*2ce0*/  MOV R0, UR4 ;  /* 0x0000000400007c02 */ /* 0x000fce0008000f00 */
.L_x_51:
[----:B-1----:R1:W2:Y:S02]  /*2cf0*/  SYNCS.PHASECHK.TRANS64.TRYWAIT P0, [R0+URZ+0xe0], R3 ;  /* 0x0000e003000075a7 */ /* 0x0022a400080011ff */
[----:B--2---:R-:W-:Y:S05]  /*2d00*/  @!P0 NANOSLEEP.SYNCS 0x989680 ;  /* 0x009896800000895d */ /* 0x004fea0003900000 */
[----:B------:R-:W2:Y:S02]  /*2d10*/  @!P0 SYNCS.PHASECHK.TRANS64 P0, [R0+URZ+0xe0], R3 ;  /* 0x0000e003000085a7 */ /* 0x000ea400080010ff */
[----:B--2---:R-:W-:Y:S05]  /*2d20*/  @P0 EXIT ;  /* 0x000000000000094d */ /* 0x004fea0003800000 */
[----:B------:R-:W-:Y:S05]  /*2d30*/  BRA `(.L_x_51) ;  /* 0xfffffffc00ec7947 */ /* 0x000fea000383ffff */
.L_x_44:
[----:B------:R-:W-:-:S09]  /*2d40*/  UISETP.NE.AND UP1, UPT, UR8, URZ, UPT ;  /* 0x000000ff0800728c */ /* 0x000fd2000bf25270 */
[----:B------:R-:W-:Y:S05]  /*2d50*/  BRA.U UP1, `(.L_x_52) ;  /* 0x0000000d01b47547 */ /* 0x000fea000b800000 */
[----:B------:R-:W-:Y:S01]  /*2d60*/  UMOV UR4, 0x40 ;  /* 0x0000004000047882 */ /* 0x000fe20000000000 */
[----:B------:R-:W-:Y:S01]  /*2d70*/  NOP ;  /* 0x0000000000007918 */ /* 0x000fe20000000000 */
[----:B------:R-:W-:Y:S01]  /*2d80*/  ULEA UR4, UR37, UR4, 0x18 ;  /* 0x0000000425047291 */ /* 0x000fe2000f8ec0ff */
[----:B------:R-:W-:Y:S02]  /*2d90*/  UMOV UR5, 0x400 ;  /* 0x0000040000057882 */ /* 0x000fe40000000000 */
[----:B------:R-:W-:-:S06]  /*2da0*/  ULEA UR37, UR37, UR5, 0x18 ;  /* 0x0000000525257291 */ /* 0x000fcc000f8ec0ff */
[----:B------:R-:W1:Y:S02]  /*2db0*/  LDS.U8 R0, [UR4+0x1c] ;  /* 0x00001c04ff007984 */ /* 0x000e640008000000 */
[----:B-1----:R-:W-:-:S13]  /*2dc0*/  ISETP.NE.AND P0, PT, R0, RZ, PT ;  /* 0x000000ff0000720c */ /* 0x002fda0003f05270 */
[----:B------:R-:W-:Y:S05]  /*2dd0*/  @P0 BRA `(.L_x_53) ;  /* 0x0000000000580947 */ /* 0x000fea0003800000 */
[----:B------:R-:W-:-:S13]  /*2de0*/  ELECT P0, URZ, PT ;  /* 0x0000000000ff782f */ /* 0x000fda0003800000 */
[----:B------:R-:W-:Y:S05]  /*2df0*/  @!P0 BRA `(.L_x_54) ;  /* 0x0000000000608947 */ /* 0x000fea0003800000 */
[----:B------:R-:W-:Y:S01]  /*2e00*/  UMOV UR5, 0x10 ;  /* 0x0000001000057882 */ /* 0x000fe20000000000 */
[----:B------:R-:W-:Y:S01]  /*2e10*/  HFMA2 R0, -RZ, RZ, 0, 5.9604644775390625e-08 ;  /* 0x00000001ff007431 */ /* 0x000fe200000001ff */
[----:B------:R-:W-:-:S03]  /*2e20*/  MOV R2, 0xffff ;  /* 0x0000ffff00027802 */ /* 0x000fc60000000f00 */
[----:B------:R-:W-:Y:S04]  /*2e30*/  DEPBAR.LE SB1, 0x36 ;  /* 0x00009d800000791a */ /* 0x000fe80000000000 */
[----:B------:R-:W1:Y:S02]  /*2e40*/  UTCATOMSWS.FIND_AND_SET.ALIGN UP0, UR5, UR5 ;  /* 0x00000005000575e3 */ /* 0x000e640008000800 */
[----:B-1----:R-:W-:Y:S01]  /*2e50*/  MOV R3, UR5 ;  /* 0x0000000500037c02 */ /* 0x002fe20008000f00 */
[----:B------:R-:W-:Y:S06]  /*2e60*/  BRA.U UP0, `(.L_x_55) ;  /* 0x0000000100187547 */ /* 0x000fec000b800000 */
.L_x_56:
[----:B------:R-:W-:Y:S05]  /*2e70*/  NANOSLEEP 0x64 ;  /* 0x000000640000795d */ /* 0x000fea0003800000 */
[----:B------:R-:W-:-:S05]  /*2e80*/  UMOV UR5, 0x10 ;  /* 0x0000001000057882 */ /* 0x000fca0000000000 */
[----:B------:R-:W-:Y:S04]  /*2e90*/  DEPBAR.LE SB1, 0x36 ;  /* 0x00009d800000791a */ /* 0x000fe80000000000 */
[----:B------:R-:W1:Y:S02]  /*2ea0*/  UTCATOMSWS.FIND_AND_SET.ALIGN UP0, UR5, UR5 ;  /* 0x00000005000575e3 */ /* 0x000e640008000800 */
[----:B-1----:R-:W-:Y:S01]  /*2eb0*/  MOV R3, UR5 ;  /* 0x0000000500037c02 */ /* 0x002fe20008000f00 */
[----:B------:R-:W-:Y:S05]  /*2ec0*/  BRA.U !UP0, `(.L_x_56) ;  /* 0xfffffffd08e87547 */ /* 0x000fea000b83ffff */
.L_x_55:
[-C--:B------:R-:W-:Y:S02]  /*2ed0*/  SHF.L.U32 R2, R2, R3.reuse, RZ ;  /* 0x0000000302027219 */ /* 0x080fe400000006ff */
[----:B------:R-:W-:Y:S01]  /*2ee0*/  SHF.L.U32 R0, R0, R3, RZ ;  /* 0x0000000300007219 */ /* 0x000fe200000006ff */
[----:B------:R-:W-:Y:S02]  /*2ef0*/  IMAD.SHL.U32 R3, R3, 0x20, RZ ;  /* 0x0000002003037824 */ /* 0x000fe400078e00ff */
[----:B------:R1:W-:Y:S04]  /*2f00*/  ATOMS.OR RZ, [UR4+0x14], R2 ;  /* 0x00001402ffff798c */ /* 0x0003e8000b000004 */
[----:B------:R1:W-:Y:S04]  /*2f10*/  ATOMS.OR RZ, [UR4+0x18], R0 ;  /* 0x00001800ffff798c */ /* 0x0003e8000b000004 */
[----:B------:R1:W-:Y:S01]  /*2f20*/  STS [UR37+0x180], R3 ;  /* 0x00018003ff007988 */ /* 0x0003e20008000825 */
[----:B------:R-:W-:Y:S05]  /*2f30*/  BRA `(.L_x_54) ;  /* 0x0000000000107947 */ /* 0x000fea0003800000 */
.L_x_53:
[----:B------:R-:W-:Y:S02]  /*2f40*/  MOV R0, 0xffffffff ;  /* 0xffffffff00007802 */ /* 0x000fe40000000f00 */
[----:B------:R-:W-:-:S03]  /*2f50*/  MOV R2, 0x2f80 ;  /* 0x00002f8000027802 */ /* 0x000fc60000000f00 */
[----:B------:R1:W-:Y:S04]  /*2f60*/  STS [UR37+0x180], R0 ;  /* 0x00018000ff007988 */ /* 0x0003e80008000825 */
[----:B-1-3-5:R-:W-:Y:S05]  /*2f70*/  CALL.REL.NOINC `($__internal_1_$__cuda_sm10x_tcgen05_guardrail_trap_phase_invalid_during_alloc) ;  /* 0x0000006000647944 */ /* 0x02afea0003c00000 */
.L_x_54:
[----:B------:R-:W-:Y:S05]  /*2f80*/  WARPSYNC.ALL ;  /* 0x0000000000007948 */ /* 0x000fea0003800000 */
[----:B------:R-:W2:Y:S01]  /*2f90*/  S2UR UR5, SR_CgaCtaId ;  /* 0x00000000000579c3 */ /* 0x000ea20000008800 */
[----:B------:R-:W-:Y:S01]  /*2fa0*/  UMOV UR4, 0x400 ;  /* 0x0000040000047882 */ /* 0x000fe20000000000 */
[----:B------:R-:W-:-:S06]  /*2fb0*/  NOP ;  /* 0x0000000000007918 */ /* 0x000fcc0000000000 */
[----:B------:R-:W-:Y:S06]  /*2fc0*/  BAR.ARV 0x6, 0xa0 ;  /* 0x0182800000007b1d */ /* 0x000fec0000002000 */
[----:B------:R-:W4:Y:S01]  /*2fd0*/  LDCU UR7, c[0x0][0x38c] ;  /* 0x00007180ff0777ac */ /* 0x000f220008000800 */
[----:B------:R-:W-:Y:S01]  /*2fe0*/  IMAD.MOV.U32 R11, RZ, RZ, 0x1 ;  /* 0x00000001ff0b7424 */ /* 0x000fe200078e00ff */
[----:B------:R-:W-:Y:S01]  /*2ff0*/  CS2R R8, SRZ ;  /* 0x0000000000087805 */ /* 0x000fe2000001ff00 */
[----:B------:R-:W-:Y:S01]  /*3000*/  IMAD.MOV.U32 R10, RZ, RZ, RZ ;  /* 0x000000ffff0a7224 */ /* 0x000fe200078e00ff */
[----:B------:R-:W3:Y:S01]  /*3010*/  LDCU UR6, c[0x0][0x38c] ;  /* 0x00007180ff0677ac */ /* 0x000ee20008000800 */
[----:B------:R-:W-:Y:S01]  /*3020*/  UMOV UR15, URZ ;  /* 0x000000ff000f7c82 */ /* 0x000fe20008000000 */
[----:B------:R-:W-:Y:S01]  /*3030*/  UMOV UR14, URZ ;  /* 0x000000ff000e7c82 */ /* 0x000fe20008000000 */
[----:B--2---:R-:W-:Y:S01]  /*3040*/  ULEA UR5, UR5, UR4, 0x18 ;  /* 0x0000000405057291 */ /* 0x004fe2000f8ec0ff */
[----:B------:R-:W-:Y:S01]  /*3050*/  UMOV UR24, 0x0 ;  /* 0x0000000000187882 */ /* 0x000fe20000000000 */
[----:B------:R-:W-:-:S02]  /*3060*/  UMOV UR25, 0x8100910 ;  /* 0x0810091000197882 */ /* 0x000fc40000000000 */
[----:B------:R-:W-:Y:S02]  /*3070*/  UIADD3 UR10, UPT, UPT, UR5, 0x8400, URZ ;  /* 0x00008400050a7890 */ /* 0x000fe4000fffe0ff */
[----:B------:R-:W-:Y:S02]  /*3080*/  UIADD3 UR11, UPT, UPT, UR5, 0x28400, URZ ;  /* 0x00028400050b7890 */ /* 0x000fe4000fffe0ff */
[----:B----4-:R-:W-:Y:S01]  /*3090*/  UIADD3 UR7, UPT, UPT, UR7, 0x1f, URZ ;  /* 0x0000001f07077890 */ /* 0x010fe2000fffe0ff */
[----:B-1----:R-:W1:Y:S01]  /*30a0*/  LDS R0, [UR5+0x180] ;  /* 0x00018005ff007984 */ /* 0x002e620008000800 */
[----:B------:R-:W-:Y:S02]  /*30b0*/  USHF.R.U32.HI UR10, URZ, 0x4, UR10 ;  /* 0x00000004ff0a7899 */ /* 0x000fe4000801160a */
[----:B------:R-:W-:Y:S02]  /*30c0*/  USHF.R.S32.HI UR4, URZ, 0x1f, UR7 ;  /* 0x0000001fff047899 */ /* 0x000fe40008011407 */
[----:B------:R-:W-:-:S02]  /*30d0*/  USHF.R.U32.HI UR11, URZ, 0x4, UR11 ;  /* 0x00000004ff0b7899 */ /* 0x000fc4000801160b */
[----:B------:R-:W-:Y:S02]  /*30e0*/  ULEA.HI UR4, UR4, UR7, URZ, 0x5 ;  /* 0x0000000704047291 */ /* 0x000fe4000f8f28ff */
[----:B------:R-:W-:Y:S02]  /*30f0*/  ULOP3.LUT UR10, UR10, 0x3fff, URZ, 0xc0, !UPT ;  /* 0x00003fff0a0a7892 */ /* 0x000fe4000f8ec0ff */
[----:B------:R-:W-:Y:S02]  /*3100*/  USHF.R.S32.HI UR4, URZ, 0x5, UR4 ;  /* 0x00000005ff047899 */ /* 0x000fe40008011404 */
[----:B------:R-:W-:Y:S02]  /*3110*/  ULOP3.LUT UR11, UR11, 0x3fff, URZ, 0xc0, !UPT ;  /* 0x00003fff0b0b7892 */ /* 0x000fe4000f8ec0ff */
[----:B------:R-:W-:Y:S01]  /*3120*/  UISETP.LT.AND UP0, UPT, UR4, 0x1, UPT ;  /* 0x000000010400788c */ /* 0x000fe2000bf01270 */
[----:B------:R-:W-:Y:S01]  /*3130*/  UMOV UR22, 0x0 ;  /* 0x0000000000167882 */ /* 0x000fe20000000000 */
[----:B------:R-:W-:-:S02]  /*3140*/  UMOV UR23, 0x8100910 ;  /* 0x0810091000177882 */ /* 0x000fc40000000000 */
[----:B------:R-:W-:Y:S02]  /*3150*/  USEL UR9, UR4, 0x1, !UP0 ;  /* 0x0000000104097887 */ /* 0x000fe4000c000000 */
[----:B------:R-:W-:Y:S02]  /*3160*/  ULOP3.LUT UR10, UR10, 0x10000, URZ, 0xfc, !UPT ;  /* 0x000100000a0a7892 */ /* 0x000fe4000f8efcff */
[----:B------:R-:W-:Y:S02]  /*3170*/  ULOP3.LUT UR11, UR11, 0x10000, URZ, 0xfc, !UPT ;  /* 0x000100000b0b7892 */ /* 0x000fe4000f8efcff */
[----:B------:R-:W-:Y:S02]  /*3180*/  UIADD3 UR9, UPT, UPT, -UR9, URZ, URZ ;  /* 0x000000ff09097290 */ /* 0x000fe4000fffe1ff */
[----:B---3--:R-:W-:Y:S01]  /*3190*/  UISETP.GE.AND UP3, UPT, UR6, 0x1, UPT ;  /* 0x000000010600788c */ /* 0x008fe2000bf66270 */
[----:B------:R-:W-:Y:S01]  /*31a0*/  UMOV UR20, 0x0 ;  /* 0x0000000000147882 */ /* 0x000fe20000000000 */
[----:B------:R-:W-:Y:S01]  /*31b0*/  UMOV UR21, 0x8100910 ;  /* 0x0810091000157882 */ /* 0x000fe20000000000 */
[----:B------:R-:W-:Y:S01]  /*31c0*/  UMOV UR18, 0x0 ;  /* 0x0000000000127882 */ /* 0x000fe20000000000 */
[----:B------:R-:W-:Y:S01]  /*31d0*/  UMOV UR19, 0x8100910 ;  /* 0x0810091000137882 */ /* 0x000fe20000000000 */
[----:B-1----:R-:W-:-:S15]  /*31e0*/  R2UR UR16, R0 ;  /* 0x00000000001072ca */ /* 0x002fde00000e0000 */
.L_x_63:
[----:B------:R-:W-:Y:S02]  /*31f0*/  LEA R0, R10, UR5, 0x3 ;  /* 0x000000050a007c11 */ /* 0x000fe4000f8e18ff */
[----:B------:R-:W-:Y:S02]  /*3200*/  SHF.L.U32 R5, R9, 0x1f, RZ ;  /* 0x0000001f09057819 */ /* 0x000fe400000006ff */
[----:B------:R-:W-:Y:S01]  /*3210*/  PLOP3.LUT P0, PT, PT, PT, UP3, 0x80, 0x8 ;  /* 0x000000000008781c */ /* 0x000fe20003f0f038 */
[----:B------:R-:W-:Y:S01]  /*3220*/  VIADD R3, R0, 0xe0 ;  /* 0x000000e000037836 */ /* 0x000fe20000000000 */
[----:B-1----:R-:W1:Y:S02]  /*3230*/  SYNCS.PHASECHK.TRANS64.TRYWAIT P1, [R0+URZ+0xd0], R5 ;  /* 0x0000d005000075a7 */ /* 0x002e6400080211ff */
[----:B-1-3--:R-:W-:Y:S09]  /*3240*/  @!P1 BRA `(.L_x_57) ;  /* 0x0000005400b09947 */ /* 0x00aff20003800000 */
.L_x_158:
[----:B------:R-:W-:Y:S01]  /*3250*/  LEA R4, R10, UR5, 0x4 ;  /* 0x000000050a047c11 */ /* 0x000fe2000f8e20ff */
[----:B------:R-:W-:Y:S01]  /*3260*/  @UP3 ULEA UR6, UR14, UR5, 0x3 ;  /* 0x000000050e063291 */ /* 0x000fe2000f8e18ff */
[----:B------:R-:W-:Y:S01]  /*3270*/  PLOP3.LUT P2, PT, PT, PT, PT, 0x80, 0x8 ;  /* 0x000000000008781c */ /* 0x000fe20003f4f070 */
[----:B------:R-:W-:Y:S01]  /*3280*/  ULEA UR7, UR15, UR5, 0x3 ;  /* 0x000000050f077291 */ /* 0x000fe2000f8e18ff */
[----:B------:R-:W-:Y:S01]  /*3290*/  PRMT R3, RZ, 0x654, R3 ;  /* 0x00000654ff037816 */ /* 0x000fe20000000003 */
[----:B------:R-:W-:Y:S01]  /*32a0*/  ULEA UR8, UR15, UR16, 0x6 ;  /* 0x000000100f087291 */ /* 0x000fe2000f8e30ff */
[----:B-1----:R-:W1:Y:S01]  /*32b0*/  LDS.128 R4, [R4+0x160] ;  /* 0x0001600004047984 */ /* 0x002e620000000c00 */
[----:B------:R-:W-:Y:S02]  /*32c0*/  @P0 SHF.L.U32 R2, R8, 0x1f, RZ ;  /* 0x0000001f08020819 */ /* 0x000fe400000006ff */
[----:B------:R-:W-:Y:S01]  /*32d0*/  SHF.L.U32 R0, R11, 0x1f, RZ ;  /* 0x0000001f0b007819 */ /* 0x000fe200000006ff */
[----:B------:R-:W-:Y:S01]  /*32e0*/  @!PT LDS RZ, [RZ] ;  /* 0x00000000fffff984 */ /* 0x000fe20000000800 */
[----:B------:R-:W-:Y:S01]  /*32f0*/  @!PT LDS RZ, [RZ] ;  /* 0x00000000fffff984 */ /* 0x000fe20000000800 */
[----:B------:R-:W-:Y:S01]  /*3300*/  @!PT LDS RZ, [RZ] ;  /* 0x00000000fffff984 */ /* 0x000fe20000000800 */
[----:B------:R-:W-:Y:S01]  /*3310*/  @!PT LDS RZ, [RZ] ;  /* 0x00000000fffff984 */ /* 0x000fe20000000800 */
[----:B------:R2:W-:Y:S06]  /*3320*/  MEMBAR.ALL.CTA ;  /* 0x0000000000007992 */ /* 0x0005ec0000008000 */
[----:B--2---:R-:W2:Y:S02]  /*3330*/  FENCE.VIEW.ASYNC.S ;  /* 0x00000000000073c6 */ /* 0x004ea40000000000 */
[----:B--2---:R2:W-:Y:S01]  /*3340*/  SYNCS.ARRIVE.TRANS64.RED.A1T0 RZ, [R3+URZ], RZ ;  /* 0x000000ff03ff79a7 */ /* 0x0045e200081004ff */
[----:B------:R2:W3:Y:S01]  /*3350*/  @P0 SYNCS.PHASECHK.TRANS64.TRYWAIT P2, [UR6], R2 ;  /* 0x00000002ff0005a7 */ /* 0x0004e20008041106 */
[----:B-1----:R-:W-:Y:S01]  /*3360*/  LOP3.LUT P1, RZ, R6, 0x1, RZ, 0xc0, !PT ;  /* 0x0000000106ff7812 */ /* 0x002fe2000782c0ff */
[----:B------:R-:W1:Y:S02]  /*3370*/  SYNCS.PHASECHK.TRANS64.TRYWAIT P0, [UR7+0x110], R0 ;  /* 0x00011000ff0075a7 */ /* 0x000e640008001107 */
[----:B-123--:R-:W-:Y:S10]  /*3380*/  @!P0 BRA `(.L_x_58) ;  /* 0x0000005400748947 */ /* 0x00eff40003800000 */
.L_x_160:
[----:B------:R-:W-:Y:S01]  /*3390*/  IADD3 R10, PT, PT, R10, 0x1, RZ ;  /* 0x000000010a0a7810 */ /* 0x000fe20007ffe0ff */
[----:B------:R-:W-:Y:S06]  /*33a0*/  BRA.U !UP3, `(.L_x_59) ;  /* 0x000000010bc07547 */ /* 0x000fec000b800000 */
[----:B------:R-:W-:Y:S01]  /*33b0*/  UPLOP3.LUT UP4, UPT, UPT, UPT, UPT, 0x40, 0x4 ;  /* 0x000000000004789c */ /* 0x000fe20003f8e870 */
[----:B------:R-:W-:Y:S01]  /*33c0*/  UMOV UR13, UR9 ;  /* 0x00000009000d7c82 */ /* 0x000fe20008000000 */
[----:B------:R-:W-:Y:S01]  /*33d0*/  UMOV UR12, UR4 ;  /* 0x00000004000c7c82 */ /* 0x000fe20008000000 */
[----:B------:R-:W-:-:S08]  /*33e0*/  UMOV UR17, UR14 ;  /* 0x0000000e00117c82 */ /* 0x000fd00008000000 */
.L_x_62:
[----:B------:R-:W-:Y:S02]  /*33f0*/  UIADD3 UR13, UPT, UPT, UR13, 0x1, URZ ;  /* 0x000000010d0d7890 */ /* 0x000fe4000fffe0ff */
[----:B--2---:R-:W-:Y:S02]  /*3400*/  ULEA UR6, UR17, UR5, 0x3 ;  /* 0x0000000511067291 */ /* 0x004fe4000f8e18ff */
[----:B------:R-:W-:Y:S01]  /*3410*/  UISETP.NE.AND UP0, UPT, UR13, URZ, UPT ;  /* 0x000000ff0d00728c */ /* 0x000fe2000bf05270 */
[----:B---3--:R-:W-:Y:S10]  /*3420*/  @P2 BRA `(.L_x_60) ;  /* 0x00000000000c2947 */ /* 0x008ff40003800000 */
[----:B-1----:R-:W-:Y:S04]  /*3430*/  SHF.L.U32 R3, R8, 0x1f, RZ ;  /* 0x0000001f08037819 */ /* 0x002fe800000006ff */
[----:B------:R-:W1:Y:S02]  /*3440*/  SYNCS.PHASECHK.TRANS64.TRYWAIT P0, [UR6], R3 ;  /* 0x00000003ff0075a7 */ /* 0x000e640008001106 */
[----:B-1----:R-:W-:Y:S05]  /*3450*/  @!P0 BRA `(.L_x_61) ;  /* 0x0000005400588947 */ /* 0x002fea0003800000 */
.L_x_60:
[----:B------:R-:W-:Y:S01]  /*3460*/  UISETP.NE.AND UP1, UPT, UR12, 0x1, UPT ;  /* 0x000000010c00788c */ /* 0x000fe2000bf25270 */
[----:B------:R-:W-:Y:S01]  /*3470*/  PLOP3.LUT P2, PT, PT, PT, PT, 0x80, 0x8 ;  /* 0x000000000008781c */ /* 0x000fe20003f4f070 */
[----:B------:R-:W-:Y:S02]  /*3480*/  UIADD3 UR14, UPT, UPT, UR17, 0x1, URZ ;  /* 0x00000001110e7890 */ /* 0x000fe4000fffe0ff */
[----:B------:R-:W-:Y:S02]  /*3490*/  ULEA UR28, UR17, UR11, 0x9 ;  /* 0x0000000b111c7291 */ /* 0x000fe4000f8e48ff */
[----:B------:R-:W-:Y:S01]  /*34a0*/  UISETP.NE.AND UP2, UPT, UR14, 0x8, UPT ;  /* 0x000000080e00788c */ /* 0x000fe2000bf45270 */
[----:B------:R-:W-:Y:S01]  /*34b0*/  PLOP3.LUT P0, PT, PT, PT, UP1, 0x80, 0x8 ;  /* 0x000000000008781c */ /* 0x000fe20003f0f018 */
[----:B------:R-:W-:Y:S02]  /*34c0*/  UIADD3 UR40, UPT, UPT, UR28, 0x2, URZ ;  /* 0x000000021c287890 */ /* 0x000fe4000fffe0ff */
[----:B------:R-:W-:Y:S02]  /*34d0*/  USEL UR27, URZ, 0x1, UP2 ;  /* 0x00000001ff1b7887 */ /* 0x000fe40009000000 */
[----:B------:R-:W-:Y:S02]  /*34e0*/  USEL UR14, UR14, URZ, UP2 ;  /* 0x000000ff0e0e7287 */ /* 0x000fe40009000000 */
[----:B------:R-:W-:Y:S02]  /*34f0*/  UIADD3 UR36, UPT, UPT, UR28, 0x4, URZ ;  /* 0x000000041c247890 */ /* 0x000fe4000fffe0ff */
[----:B------:R-:W-:Y:S01]  /*3500*/  @UP1 ULEA UR26, UR14, UR5, 0x3 ;  /* 0x000000050e1a1291 */ /* 0x000fe2000f8e18ff */
[----:B------:R-:W-:Y:S01]  /*3510*/  LOP3.LUT R8, R8, UR27, RZ, 0x3c, !PT ;  /* 0x0000001b08087c12 */ /* 0x000fe2000f8e3cff */
[----:B------:R-:W-:Y:S02]  /*3520*/  UIADD3 UR32, UPT, UPT, UR28, 0x6, URZ ;  /* 0x000000061c207890 */ /* 0x000fe4000fffe0ff */
[----:B------:R-:W-:Y:S01]  /*3530*/  UIADD3 UR6, UPT, UPT, UR6, 0x40, URZ ;  /* 0x0000004006067890 */ /* 0x000fe2000fffe0ff */
[----:B-1----:R-:W-:Y:S01]  /*3540*/  @P0 SHF.L.U32 R0, R8, 0x1f, RZ ;  /* 0x0000001f08000819 */ /* 0x002fe200000006ff */
[----:B------:R-:W-:Y:S01]  /*3550*/  UIADD3 UR12, UPT, UPT, UR12, -0x1, URZ ;  /* 0xffffffff0c0c7890 */ /* 0x000fe2000fffe0ff */
[----:B------:R-:W-:Y:S02]  /*3560*/  UMOV UR29, 0x40004040 ;  /* 0x40004040001d7882 */ /* 0x000fe40000000000 */
[----:B------:R2:W3:Y:S01]  /*3570*/  @P0 SYNCS.PHASECHK.TRANS64.TRYWAIT P2, [UR26], R0 ;  /* 0x00000000ff0005a7 */ /* 0x0004e2000804111a */
[----:B------:R-:W-:Y:S01]  /*3580*/  ULEA UR26, UR17, UR10, 0xa ;  /* 0x0000000a111a7291 */ /* 0x000fe2000f8e50ff */
[----:B------:R-:W-:Y:S01]  /*3590*/  UMOV UR27, 0x40004040 ;  /* 0x40004040001b7882 */ /* 0x000fe20000000000 */
[----:B------:R-:W-:Y:S02]  /*35a0*/  UMOV UR41, 0x40004040 ;  /* 0x4000404000297882 */ /* 0x000fe40000000000 */
[----:B------:R-:W-:Y:S02]  /*35b0*/  UIADD3 UR38, UPT, UPT, UR26, 0x2, URZ ;  /* 0x000000021a267890 */ /* 0x000fe4000fffe0ff */
[----:B------:R-:W-:Y:S02]  /*35c0*/  UIADD3 UR34, UPT, UPT, UR26, 0x4, URZ ;  /* 0x000000041a227890 */ /* 0x000fe4000fffe0ff */
[----:B------:R-:W-:Y:S01]  /*35d0*/  UIADD3 UR30, UPT, UPT, UR26, 0x6, URZ ;  /* 0x000000061a1e7890 */ /* 0x000fe2000fffe0ff */
[----:B------:R2:W-:Y:S01]  /*35e0*/  UTCHMMA gdesc[UR26], gdesc[UR28], tmem[UR8], tmem[UR24], idesc[UR25], UP4 ;  /* 0x00ff181c1a0075ea */ /* 0x0005e2000a000008 */
[----:B------:R-:W-:Y:S01]  /*35f0*/  UPLOP3.LUT UP4, UPT, UPT, UPT, UPT, 0x80, 0x8 ;  /* 0x000000000008789c */ /* 0x000fe20003f8f070 */
[----:B------:R-:W-:Y:S01]  /*3600*/  UMOV UR39, 0x40004040 ;  /* 0x4000404000277882 */ /* 0x000fe20000000000 */
[----:B------:R-:W-:Y:S01]  /*3610*/  UMOV UR37, 0x40004040 ;  /* 0x4000404000257882 */ /* 0x000fe20000000000 */
[----:B------:R2:W-:Y:S01]  /*3620*/  UTCHMMA gdesc[UR38], gdesc[UR40], tmem[UR8], tmem[UR22], idesc[UR23], UPT ;  /* 0x00ff1628260075ea */ /* 0x0005e2000b800008 */
[----:B------:R-:W-:Y:S01]  /*3630*/  UMOV UR35, 0x40004040 ;  /* 0x4000404000237882 */ /* 0x000fe20000000000 */
[----:B------:R-:W-:Y:S01]  /*3640*/  UMOV UR33, 0x40004040 ;  /* 0x4000404000217882 */ /* 0x000fe20000000000 */
[----:B------:R-:W-:Y:S01]  /*3650*/  UMOV UR31, 0x40004040 ;  /* 0x40004040001f7882 */ /* 0x000fe20000000000 */
[----:B------:R2:W-:Y:S01]  /*3660*/  UTCHMMA gdesc[UR34], gdesc[UR36], tmem[UR8], tmem[UR20], idesc[UR21], UPT ;  /* 0x00ff1424220075ea */ /* 0x0005e2000b800008 */
[----:B------:R2:W-:Y:S01]  /*3670*/  UTCHMMA gdesc[UR30], gdesc[UR32], tmem[UR8], tmem[UR18], idesc[UR19], UPT ;  /* 0x00ff12201e0075ea */ /* 0x0005e2000b800008 */
[----:B------:R2:W-:Y:S01]  /*3680*/  UTCBAR [UR6], URZ ;  /* 0x000000ff060073e9 */ /* 0x0005e200080000ff */
[----:B------:R-:W-:Y:S01]  /*3690*/  UMOV UR17, UR14 ;  /* 0x0000000e00117c82 */ /* 0x000fe20008000000 */
[----:B------:R-:W-:Y:S05]  /*36a0*/  BRA.U UP0, `(.L_x_62) ;  /* 0xfffffffd00507547 */ /* 0x000fea000b83ffff */
.L_x_59:
[----:B------:R-:W-:Y:S01]  /*36b0*/  UIADD3 UR15, UPT, UPT, UR15, 0x1, URZ ;  /* 0x000000010f0f7890 */ /* 0x000fe2000fffe0ff */
[C---:B------:R-:W-:Y:S01]  /*36c0*/  ISETP.NE.AND P0, PT, R10.reuse, 0x2, PT ;  /* 0x000000020a00780c */ /* 0x040fe20003f05270 */
[----:B------:R-:W-:Y:S02]  /*36d0*/  UIADD3 UR7, UPT, UPT, UR7, 0xf0, URZ ;  /* 0x000000f007077890 */ /* 0x000fe4000fffe0ff */
[----:B------:R-:W-:Y:S01]  /*36e0*/  UISETP.NE.AND UP0, UPT, UR15, 0x4, UPT ;  /* 0x000000040f00788c */ /* 0x000fe2000bf05270 */
[----:B-12---:R-:W-:Y:S02]  /*36f0*/  SEL R0, RZ, 0x1, P0 ;  /* 0x00000001ff007807 */ /* 0x006fe40000000000 */
[----:B------:R-:W-:Y:S01]  /*3700*/  SEL R10, R10, RZ, P0 ;  /* 0x000000ff0a0a7207 */ /* 0x000fe20000000000 */
[----:B------:R-:W-:Y:S01]  /*3710*/  USEL UR6, URZ, 0x1, UP0 ;  /* 0x00000001ff067887 */ /* 0x000fe20008000000 */
[----:B------:R-:W-:Y:S01]  /*3720*/  LOP3.LUT R9, R9, R0, RZ, 0x3c, !PT ;  /* 0x0000000009097212 */ /* 0x000fe200078e3cff */
[----:B------:R-:W-:Y:S01]  /*3730*/  USEL UR15, UR15, URZ, UP0 ;  /* 0x000000ff0f0f7287 */ /* 0x000fe20008000000 */
[----:B------:R1:W-:Y:S03]  /*3740*/  UTCBAR [UR7], URZ ;  /* 0x000000ff070073e9 */ /* 0x0003e600080000ff */
[----:B------:R-:W-:Y:S01]  /*3750*/  LOP3.LUT R11, R11, UR6, RZ, 0x3c, !PT ;  /* 0x000000060b0b7c12 */ /* 0x000fe2000f8e3cff */
[----:B------:R-:W-:Y:S07]  /*3760*/  @P1 BRA `(.L_x_63) ;  /* 0xfffffff800a01947 */ /* 0x000fee000383ffff */
[----:B------:R-:W2:Y:S01]  /*3770*/  S2UR UR4, SR_CgaCtaId ;  /* 0x00000000000479c3 */ /* 0x000ea20000008800 */
[----:B------:R-:W-:Y:S01]  /*3780*/  ELECT P0, URZ, PT ;  /* 0x0000000000ff782f */ /* 0x000fe20003800000 */
[----:B------:R-:W-:Y:S01]  /*3790*/  IMAD.MOV.U32 R0, RZ, RZ, 0x1 ;  /* 0x00000001ff007424 */ /* 0x000fe200078e00ff */
[----:B------:R-:W-:Y:S01]  /*37a0*/  UIADD3 UR5, UPT, UPT, UR5, 0x110, URZ ;  /* 0x0000011005057890 */ /* 0x000fe2000fffe0ff */
[----:B------:R-:W-:Y:S01]  /*37b0*/  SHF.L.U32 R3, R11, 0x1f, RZ ;  /* 0x0000001f0b037819 */ /* 0x000fe200000006ff */
[----:B------:R-:W-:-:S03]  /*37c0*/  UMOV UR6, 0x40 ;  /* 0x0000004000067882 */ /* 0x000fc60000000000 */
[----:B------:R-:W-:Y:S01]  /*37d0*/  UVIRTCOUNT.DEALLOC.SMPOOL 0x80 ;  /* 0x000000800000784c */ /* 0x000fe20000000000 */
[----:B--2---:R-:W-:Y:S02]  /*37e0*/  ULEA UR4, UR4, UR6, 0x18 ;  /* 0x0000000604047291 */ /* 0x004fe4000f8ec0ff */
[----:B------:R-:W-:-:S07]  /*37f0*/  ULEA UR6, UR15, UR5, 0x3 ;  /* 0x000000050f067291 */ /* 0x000fce000f8e18ff */
[----:B------:R2:W-:Y:S02]  /*3800*/  @P0 STS.U8 [UR4+0x1c], R0 ;  /* 0x00001c00ff000988 */ /* 0x0005e40008000004 */
[----:B------:R-:W4:Y:S02]  /*3810*/  SYNCS.PHASECHK.TRANS64.TRYWAIT P0, [UR6], R3 ;  /* 0x00000003ff0075a7 */ /* 0x000f240008001106 */
[----:B--2-4-:R-:W-:Y:S05]  /*3820*/  @!P0 BRA `(.L_x_64) ;  /* 0x00000050007c8947 */ /* 0x014fea0003800000 */
.L_x_163:
[----:B-1----:R-:W-:-:S04]  /*3830*/  UIADD3 UR7, UPT, UPT, UR15, 0x1, URZ ;  /* 0x000000010f077890 */ /* 0x002fc8000fffe0ff */
[----:B------:R-:W-:-:S04]  /*3840*/  UISETP.NE.AND UP0, UPT, UR7, 0x4, UPT ;  /* 0x000000040700788c */ /* 0x000fc8000bf05270 */
[----:B------:R-:W-:Y:S02]  /*3850*/  USEL UR8, URZ, 0x1, UP0 ;  /* 0x00000001ff087887 */ /* 0x000fe40008000000 */
[----:B------:R-:W-:-:S04]  /*3860*/  USEL UR7, UR7, URZ, UP0 ;  /* 0x000000ff07077287 */ /* 0x000fc80008000000 */
[----:B------:R-:W-:Y:S01]  /*3870*/  ULEA UR6, UR7, UR5, 0x3 ;  /* 0x0000000507067291 */ /* 0x000fe2000f8e18ff */
[----:B------:R-:W-:-:S04]  /*3880*/  LOP3.LUT R2, R11, UR8, RZ, 0x3c, !PT ;  /* 0x000000080b027c12 */ /* 0x000fc8000f8e3cff */
[----:B--2---:R-:W-:-:S04]  /*3890*/  SHF.L.U32 R3, R2, 0x1f, RZ ;  /* 0x0000001f02037819 */ /* 0x004fc800000006ff */
[----:B------:R-:W1:Y:S02]  /*38a0*/  SYNCS.PHASECHK.TRANS64.TRYWAIT P0, [UR6], R3 ;  /* 0x00000003ff0075a7 */ /* 0x000e640008001106 */
[----:B-1----:R-:W-:Y:S05]  /*38b0*/  @!P0 BRA `(.L_x_65) ;  /* 0x0000005000708947 */ /* 0x002fea0003800000 */
.L_x_165:
        /* <DEDUP_REMOVED lines=9> */
.L_x_167:
[----:B------:R-:W-:-:S04]  /*3950*/  UIADD3 UR7, UPT, UPT, UR7, 0x1, URZ ;  /* 0x0000000107077890 */ /* 0x000fc8000fffe0ff */
[----:B------:R-:W-:-:S04]  /*3960*/  UISETP.NE.AND UP0, UPT, UR7, 0x4, UPT ;  /* 0x000000040700788c */ /* 0x000fc8000bf05270 */
[----:B------:R-:W-:Y:S02]  /*3970*/  USEL UR6, URZ, 0x1, UP0 ;  /* 0x00000001ff067887 */ /* 0x000fe40008000000 */
[----:B------:R-:W-:-:S04]  /*3980*/  USEL UR7, UR7, URZ, UP0 ;  /* 0x000000ff07077287 */ /* 0x000fc80008000000 */
[----:B------:R-:W-:Y:S01]  /*3990*/  ULEA UR7, UR7, UR5, 0x3 ;  /* 0x0000000507077291 */ /* 0x000fe2000f8e18ff */
[----:B-1----:R-:W-:-:S04]  /*39a0*/  LOP3.LUT R3, R2, UR6, RZ, 0x3c, !PT ;  /* 0x0000000602037c12 */ /* 0x002fc8000f8e3cff */
[----:B------:R-:W-:-:S04]  /*39b0*/  SHF.L.U32 R3, R3, 0x1f, RZ ;  /* 0x0000001f03037819 */ /* 0x000fc800000006ff */
[----:B------:R-:W1:Y:S02]  /*39c0*/  SYNCS.PHASECHK.TRANS64.TRYWAIT P0, [UR7], R3 ;  /* 0x00000003ff0075a7 */ /* 0x000e640008001107 */
[----:B-1----:R-:W-:Y:S05]  /*39d0*/  @!P0 BRA `(.L_x_67) ;  /* 0x0000005000588947 */ /* 0x002fea0003800000 */
.L_x_169:
[----:B------:R-:W-:Y:S01]  /*39e0*/  NOP ;  /* 0x0000000000007918 */ /* 0x000fe20000000000 */
[----:B-1----:R-:W1:Y:S01]  /*39f0*/  LDS R0, [UR4+0x14] ;  /* 0x00001404ff007984 */ /* 0x002e620008000800 */
[----:B------:R-:W-:Y:S01]  /*3a00*/  ULOP3.LUT UR6, UR16, 0xffff, URZ, 0xc0, !UPT ;  /* 0x0000ffff10067892 */ /* 0x000fe2000f8ec0ff */
[----:B------:R-:W-:Y:S01]  /*3a10*/  UMOV UR8, 0xffff ;  /* 0x0000ffff00087882 */ /* 0x000fe20000000000 */
[----:B------:R-:W-:Y:S02]  /*3a20*/  UMOV UR5, 0x1 ;  /* 0x0000000100057882 */ /* 0x000fe40000000000 */
[----:B------:R-:W-:-:S04]  /*3a30*/  USHF.R.U32.HI UR6, URZ, 0x5, UR6 ;  /* 0x00000005ff067899 */ /* 0x000fc80008011606 */
[----:B------:R-:W-:Y:S02]  /*3a40*/  USHF.L.U32 UR8, UR8, UR6, URZ ;  /* 0x0000000608087299 */ /* 0x000fe400080006ff */
[----:B------:R-:W-:-:S04]  /*3a50*/  USHF.L.U32 UR5, UR5, UR6, URZ ;  /* 0x0000000605057299 */ /* 0x000fc800080006ff */
[----:B-1----:R-:W-:-:S04]  /*3a60*/  LOP3.LUT R0, R0, UR8, RZ, 0xc0, !PT ;  /* 0x0000000800007c12 */ /* 0x002fc8000f8ec0ff */
[----:B------:R-:W-:-:S13]  /*3a70*/  ISETP.NE.AND P0, PT, R0, UR8, PT ;  /* 0x0000000800007c0c */ /* 0x000fda000bf05270 */
[----:B------:R-:W-:Y:S05]  /*3a80*/  @P0 BRA `(.L_x_68) ;  /* 0x0000000000580947 */ /* 0x000fea0003800000 */
[----:B------:R-:W1:Y:S02]  /*3a90*/  LDS R0, [UR4+0x18] ;  /* 0x00001804ff007984 */ /* 0x000e640008000800 */
[----:B-1----:R-:W-:-:S04]  /*3aa0*/  LOP3.LUT R0, R0, UR5, RZ, 0xc0, !PT ;  /* 0x0000000500007c12 */ /* 0x002fc8000f8ec0ff */
[----:B------:R-:W-:-:S13]  /*3ab0*/  ISETP.NE.AND P0, PT, R0, UR5, PT ;  /* 0x0000000500007c0c */ /* 0x000fda000bf05270 */
[----:B------:R-:W-:Y:S05]  /*3ac0*/  @P0 BRA `(.L_x_69) ;  /* 0x00000000003c0947 */ /* 0x000fea0003800000 */
[----:B------:R-:W1:Y:S01]  /*3ad0*/  S2R R2, SR_LANEID ;  /* 0x0000000000027919 */ /* 0x000e620000000000 */
[----:B------:R-:W-:Y:S01]  /*3ae0*/  ULOP3.LUT UR8, URZ, UR8, URZ, 0x33, !UPT ;  /* 0x00000008ff087292 */ /* 0x000fe2000f8e33ff */
[----:B------:R-:W-:Y:S01]  /*3af0*/  LOP3.LUT R4, RZ, UR5, RZ, 0x33, !PT ;  /* 0x00000005ff047c12 */ /* 0x000fe2000f8e33ff */
[----:B------:R-:W-:Y:S02]  /*3b00*/  VOTEU.ANY UR7, UPT, PT ;  /* 0x0000000000077886 */ /* 0x000fe400038e0100 */
[----:B------:R-:W-:Y:S01]  /*3b10*/  UFLO.U32 UR7, UR7 ;  /* 0x00000007000772bd */ /* 0x000fe200080e0000 */
[----:B------:R-:W2:Y:S01]  /*3b20*/  REDUX UR5, R4 ;  /* 0x00000000040573c4 */ /* 0x000ea20000000000 */
[----:B------:R-:W-:-:S06]  /*3b30*/  IMAD.U32 R0, RZ, RZ, UR8 ;  /* 0x00000008ff007e24 */ /* 0x000fcc000f8e00ff */
[----:B------:R4:W-:Y:S01]  /*3b40*/  UTCATOMSWS.AND URZ, UR8 ;  /* 0x0000000800ff79e3 */ /* 0x0009e20008000000 */
[----:B------:R-:W3:Y:S01]  /*3b50*/  REDUX UR6, R0 ;  /* 0x00000000000673c4 */ /* 0x000ee20000000000 */
[----:B-1----:R-:W-:Y:S01]  /*3b60*/  ISETP.EQ.U32.AND P0, PT, R2, UR7, PT ;  /* 0x0000000702007c0c */ /* 0x002fe2000bf02070 */
[----:B--2---:R-:W-:Y:S01]  /*3b70*/  IMAD.U32 R2, RZ, RZ, UR5 ;  /* 0x00000005ff027e24 */ /* 0x004fe2000f8e00ff */
[----:B---3--:R-:W-:-:S11]  /*3b80*/  MOV R3, UR6 ;  /* 0x0000000600037c02 */ /* 0x008fd60008000f00 */
[----:B------:R4:W-:Y:S04]  /*3b90*/  @P0 ATOMS.AND RZ, [UR4+0x14], R3 ;  /* 0x00001403ffff098c */ /* 0x0009e8000a800004 */
[----:B------:R4:W-:Y:S01]  /*3ba0*/  @P0 ATOMS.AND RZ, [UR4+0x18], R2 ;  /* 0x00001802ffff098c */ /* 0x0009e2000a800004 */
[----:B------:R-:W-:Y:S05]  /*3bb0*/  BRA `(.L_x_70) ;  /* 0x0000000000147947 */ /* 0x000fea0003800000 */
.L_x_69:
[----:B------:R-:W-:Y:S02]  /*3bc0*/  MOV R2, 0x3be0 ;  /* 0x00003be000027802 */ /* 0x000fe40000000f00 */
[----:B---3-5:R-:W-:Y:S05]  /*3bd0*/  CALL.REL.NOINC `($__internal_0_$__cuda_sm10x_tcgen05_guardrail_trap_col_being_dealloced_not_returned_by_alloc) ;  /* 0x0000005400407944 */ /* 0x028fea0003c00000 */
[----:B------:R-:W-:Y:S05]  /*3be0*/  BRA `(.L_x_70) ;  /* 0x0000000000087947 */ /* 0x000fea0003800000 */
.L_x_68:
[----:B------:R-:W-:Y:S02]  /*3bf0*/  MOV R2, 0x3c10 ;  /* 0x00003c1000027802 */ /* 0x000fe40000000f00 */
[----:B---3-5:R-:W-:Y:S05]  /*3c00*/  CALL.REL.NOINC `($__internal_2_$__cuda_sm10x_tcgen05_guardrail_trap_unallocated_columns_being_dealloced) ;  /* 0x00000054004c7944 */ /* 0x028fea0003c00000 */
.L_x_70:
[----:B------:R-:W-:Y:S01]  /*3c10*/  NOP ;  /* 0x0000000000007918 */ /* 0x000fe20000000000 */
[----:B----4-:R-:W-:Y:S05]  /*3c20*/  EXIT ;  /* 0x000000000000794d */ /* 0x010fea0003800000 */
.L_x_52:
[----:B------:R-:W-:-:S09]  /*3c30*/  UISETP.NE.OR UP2, UPT, UR8, 0x3, !UP2 ;  /* 0x000000030800788c */ /* 0x000fd2000d745670 */
[----:B------:R-:W-:Y:S05]  /*3c40*/  BRA.U UP2, `(.L_x_71) ;  /* 0x0000001102147547 */ /* 0x000fea000b800000 */
[----:B------:R-:W1:Y:S01]  /*3c50*/  LDC R0, c[0x0][0xb30] ;  /* 0x0002cc00ff007b82 */ /* 0x000e620000000800 */
[----:B------:R-:W2:Y:S01]  /*3c60*/  LDCU.64 UR8, c[0x0][0x888] ;  /* 0x00011100ff0877ac */ /* 0x000ea20008000a00 */
[----:B------:R-:W-:Y:S02]  /*3c70*/  HFMA2 R25, -RZ, RZ, 0, 0 ;  /* 0x00000000ff197431 */ /* 0x000fe400000001ff */
[----:B-----5:R-:W-:Y:S01]  /*3c80*/  IMAD.MOV.U32 R32, RZ, RZ, 0x1 ;  /* 0x00000001ff207424 */ /* 0x020fe200078e00ff */
[----:B------:R-:W-:Y:S01]  /*3c90*/  MOV R23, 0x2000 ;  /* 0x0000200000177802 */ /* 0x000fe20000000f00 */
[----:B------:R-:W4:Y:S01]  /*3ca0*/  LDCU.64 UR4, c[0x0][0x890] ;  /* 0x00011200ff0477ac */ /* 0x000f220008000a00 */
[----:B------:R-:W-:Y:S01]  /*3cb0*/  IMAD.MOV.U32 R27, RZ, RZ, RZ ;  /* 0x000000ffff1b7224 */ /* 0x000fe200078e00ff */
[----:B------:R-:W3:Y:S01]  /*3cc0*/  LDC R19, c[0x0][0x370] ;  /* 0x0000dc00ff137b82 */ /* 0x000ee20000000800 */
[----:B------:R-:W-:Y:S01]  /*3cd0*/  UMOV UR7, 0x400 ;  /* 0x0000040000077882 */ /* 0x000fe20000000000 */
[----:B------:R-:W-:-:S02]  /*3ce0*/  UPLOP3.LUT UP1, UPT, UPT, UPT, UPT, 0x40, 0x4 ;  /* 0x000000000004789c */ /* 0x000fc40003f2e870 */
[----:B------:R-:W-:-:S04]  /*3cf0*/  ULEA UR7, UR37, UR7, 0x18 ;  /* 0x0000000725077291 */ /* 0x000fc8000f8ec0ff */
[----:B------:R-:W3:Y:S01]  /*3d00*/  LDC R2, c[0x0][0xb0c] ;  /* 0x0002c300ff027b82 */ /* 0x000ee20000000800 */
[----:B------:R-:W-:Y:S02]  /*3d10*/  UIADD3 UR13, UPT, UPT, UR7, 0x98, URZ ;  /* 0x00000098070d7890 */ /* 0x000fe4000fffe0ff */
[----:B--2---:R-:W-:Y:S02]  /*3d20*/  UISETP.NE.U32.AND UP2, UPT, UR8, URZ, UPT ;  /* 0x000000ff0800728c */ /* 0x004fe4000bf45070 */
[----:B------:R-:W-:Y:S02]  /*3d30*/  UIADD3 UR33, UPT, UPT, UR7, 0x80, URZ ;  /* 0x0000008007217890 */ /* 0x000fe4000fffe0ff */
[----:B----4-:R-:W-:Y:S01]  /*3d40*/  UISETP.NE.U32.AND UP3, UPT, UR4, URZ, UPT ;  /* 0x000000ff0400728c */ /* 0x010fe2000bf65070 */
[----:B------:R-:W2:Y:S01]  /*3d50*/  LDC R18, c[0x0][0xb20] ;  /* 0x0002c800ff127b82 */ /* 0x000ea20000000800 */
[----:B-1----:R-:W-:Y:S01]  /*3d60*/  ISETP.NE.AND P1, PT, R0, 0x1, PT ;  /* 0x000000010000780c */ /* 0x002fe20003f25270 */
[----:B------:R-:W-:-:S02]  /*3d70*/  UISETP.NE.AND.EX UP2, UPT, UR9, URZ, UPT, UP2 ;  /* 0x000000ff0900728c */ /* 0x000fc4000bf45320 */
[----:B------:R-:W-:Y:S02]  /*3d80*/  UIADD3 UR25, UPT, UPT, UR7, 0x88, URZ ;  /* 0x0000008807197890 */ /* 0x000fe4000fffe0ff */
[----:B------:R-:W-:Y:S02]  /*3d90*/  UIADD3 UR17, UPT, UPT, UR7, 0x90, URZ ;  /* 0x0000009007117890 */ /* 0x000fe4000fffe0ff */
[----:B------:R-:W1:Y:S01]  /*3da0*/  LDC.64 R36, c[0x0][0x348] ;  /* 0x0000d200ff247b82 */ /* 0x000e620000000a00 */
[----:B------:R-:W-:Y:S02]  /*3db0*/  UPRMT UR13, UR37, 0x654, UR13 ;  /* 0x00000654250d7896 */ /* 0x000fe4000800000d */
[----:B------:R-:W-:-:S05]  /*3dc0*/  UISETP.NE.AND.EX UP3, UPT, UR5, URZ, UPT, UP3 ;  /* 0x000000ff0500728c */ /* 0x000fca000bf65330 */
[----:B------:R-:W4:Y:S08]  /*3dd0*/  LDC.64 R16, c[0x0][0xb10] ;  /* 0x0002c400ff107b82 */ /* 0x000f300000000a00 */
[----:B------:R-:W1:Y:S08]  /*3de0*/  LDC.64 R6, c[0x0][0xb18] ;  /* 0x0002c600ff067b82 */ /* 0x000e700000000a00 */
[----:B------:R-:W1:Y:S08]  /*3df0*/  LDC.64 R4, c[0x0][0xb28] ;  /* 0x0002ca00ff047b82 */ /* 0x000e700000000a00 */
[----:B--23--:R-:W1:Y:S02]  /*3e00*/  LDC R22, c[0x0][0x374] ;  /* 0x0000dd00ff167b82 */ /* 0x00ce640000000800 */
.L_x_82:
[----:B------:R-:W-:Y:S02]  /*3e10*/  LEA R0, R27, UR7, 0x3 ;  /* 0x000000071b007c11 */ /* 0x000fe4000f8e18ff */
[----:B------:R-:W-:Y:S02]  /*3e20*/  SHF.L.U32 R3, R25, 0x1f, RZ ;  /* 0x0000001f19037819 */ /* 0x000fe400000006ff */
[----:B------:R-:W-:Y:S02]  /*3e30*/  LEA R28, R27, UR7, 0x4 ;  /* 0x000000071b1c7c11 */ /* 0x000fe4000f8e20ff */
[----:B--2---:R-:W2:Y:S02]  /*3e40*/  SYNCS.PHASECHK.TRANS64.TRYWAIT P0, [R0+URZ+0xd0], R3 ;  /* 0x0000d003000075a7 */ /* 0x004ea400080011ff */
[----:B--2---:R-:W-:Y:S05]  /*3e50*/  @!P0 BRA `(.L_x_72) ;  /* 0x0000004c00508947 */ /* 0x004fea0003800000 */
.L_x_170:
[----:B------:R-:W-:Y:S01]  /*3e60*/  ISETP.GE.AND P0, PT, R26, 0x1, PT ;  /* 0x000000011a00780c */ /* 0x000fe20003f06270 */
[----:B------:R-:W3:Y:S01]  /*3e70*/  LDS.128 R28, [R28+0x160] ;  /* 0x000160001c1c7984 */ /* 0x000ee20000000c00 */
[----:B--2---:R-:W-:Y:S01]  /*3e80*/  VIADD R0, R0, 0xe0 ;  /* 0x000000e000007836 */ /* 0x004fe20000000000 */
[----:B------:R-:W-:Y:S01]  /*3e90*/  @!PT LDS RZ, [RZ] ;  /* 0x00000000fffff984 */ /* 0x000fe20000000800 */
[----:B------:R-:W-:Y:S01]  /*3ea0*/  @!PT LDS RZ, [RZ] ;  /* 0x00000000fffff984 */ /* 0x000fe20000000800 */
[----:B------:R-:W-:Y:S01]  /*3eb0*/  @!PT LDS RZ, [RZ] ;  /* 0x00000000fffff984 */ /* 0x000fe20000000800 */
[----:B------:R-:W-:Y:S01]  /*3ec0*/  @!PT LDS RZ, [RZ] ;  /* 0x00000000fffff984 */ /* 0x000fe20000000800 */
[----:B------:R2:W-:Y:S06]  /*3ed0*/  MEMBAR.ALL.CTA ;  /* 0x0000000000007992 */ /* 0x0005ec0000008000 */
[----:B--2---:R-:W2:Y:S01]  /*3ee0*/  FENCE.VIEW.ASYNC.S ;  /* 0x00000000000073c6 */ /* 0x004ea20000000000 */
[----:B------:R-:W-:Y:S04]  /*3ef0*/  PRMT R0, RZ, 0x654, R0 ;  /* 0x00000654ff007816 */ /* 0x000fe80000000000 */
[----:B--2---:R2:W-:Y:S01]  /*3f00*/  SYNCS.ARRIVE.TRANS64.RED.A1T0 RZ, [R0+URZ], RZ ;  /* 0x000000ff00ff79a7 */ /* 0x0045e200081004ff */
[----:B---3--:R-:W-:Y:S11]  /*3f10*/  LOP3.LUT P3, RZ, R30, 0x1, RZ, 0xc0, !PT ;  /* 0x000000011eff7812 */ /* 0x008ff6000786c0ff */
[----:B------:R-:W-:Y:S02]  /*3f20*/  @!UPT UIADD3 URZ, UPT, UPT, URZ, URZ, URZ ;  /* 0x000000fffffff290 */ /* 0x000fe4000fffe0ff */
[----:B------:R-:W-:Y:S02]  /*3f30*/  @P3 MOV R13, R28 ;  /* 0x0000001c000d3202 */ /* 0x000fe40000000f00 */
[----:B------:R-:W-:Y:S01]  /*3f40*/  @P3 LOP3.LUT R8, R29, 0xffff, RZ, 0xc0, !PT ;  /* 0x0000ffff1d083812 */ /* 0x000fe200078ec0ff */
[----:B--2---:R-:W-:Y:S06]  /*3f50*/  @!P0 BRA `(.L_x_73) ;  /* 0x0000000000a48947 */ /* 0x004fec0003800000 */
[----:B-1----:R-:W-:Y:S01]  /*3f60*/  IMAD.HI.U32 R33, R22, R7, RZ ;  /* 0x0000000716217227 */ /* 0x002fe200078e00ff */
[----:B------:R-:W-:Y:S02]  /*3f70*/  ISETP.NE.AND P0, PT, R6, 0x1, PT ;  /* 0x000000010600780c */ /* 0x000fe40003f05270 */
[----:B------:R-:W-:Y:S01]  /*3f80*/  ISETP.NE.AND P2, PT, R26, 0x1, PT ;  /* 0x000000011a00780c */ /* 0x000fe20003f45270 */
[----:B----4-:R-:W-:Y:S01]  /*3f90*/  IMAD.HI.U32 R34, R19, R16, RZ ;  /* 0x0000001013227227 */ /* 0x010fe200078e00ff */
[----:B------:R-:W-:Y:S02]  /*3fa0*/  SHF.R.U32.HI R33, RZ, R18, R33 ;  /* 0x00000012ff217219 */ /* 0x000fe40000011621 */
[----:B------:R-:W-:Y:S01]  /*3fb0*/  ISETP.NE.AND P4, PT, R2, 0x1, PT ;  /* 0x000000010200780c */ /* 0x000fe20003f85270 */
[----:B------:R-:W-:Y:S01]  /*3fc0*/  IMAD.HI.U32 R38, R13, R16, RZ ;  /* 0x000000100d267227 */ /* 0x000fe200078e00ff */
[----:B------:R-:W-:Y:S02]  /*3fd0*/  SHF.R.U32.HI R34, RZ, R17, R34 ;  /* 0x00000011ff227219 */ /* 0x000fe40000011622 */
[----:B------:R-:W-:Y:S01]  /*3fe0*/  SEL R3, R22, R33, !P0 ;  /* 0x0000002116037207 */ /* 0x000fe20004000000 */
[C---:B------:R-:W-:Y:S01]  /*3ff0*/  IMAD.HI.U32 R33, R8.reuse, R7, RZ ;  /* 0x0000000708217227 */ /* 0x040fe200078e00ff */
[----:B------:R-:W-:Y:S02]  /*4000*/  SEL R11, R19, R34, !P4 ;  /* 0x00000022130b7207 */ /* 0x000fe40006000000 */
[----:B------:R-:W-:Y:S01]  /*4010*/  SHF.R.U32.HI R38, RZ, R17, R38 ;  /* 0x00000011ff267219 */ /* 0x000fe20000011626 */
[----:B------:R-:W-:Y:S01]  /*4020*/  IMAD.HI.U32 R40, R3, R4, RZ ;  /* 0x0000000403287227 */ /* 0x000fe200078e00ff */
[----:B------:R-:W-:Y:S03]  /*4030*/  SHF.R.U32.HI R33, RZ, R18, R33 ;  /* 0x00000012ff217219 */ /* 0x000fe60000011621 */
[----:B------:R-:W-:Y:S01]  /*4040*/  IMAD.HI.U32 R34, R11, R4, RZ ;  /* 0x000000040b227227 */ /* 0x000fe200078e00ff */
[----:B------:R-:W-:Y:S02]  /*4050*/  @P2 SHF.R.U32.HI R3, RZ, R5, R40 ;  /* 0x00000005ff032219 */ /* 0x000fe40000011628 */
[----:B------:R-:W-:Y:S02]  /*4060*/  SEL R9, R8, R33, !P0 ;  /* 0x0000002108097207 */ /* 0x000fe40004000000 */
[----:B------:R-:W-:Y:S01]  /*4070*/  @P2 SHF.R.U32.HI R11, RZ, R5, R34 ;  /* 0x00000005ff0b2219 */ /* 0x000fe20000011622 */
[C---:B------:R-:W-:Y:S01]  /*4080*/  IMAD R10, R26.reuse, R3, RZ ;  /* 0x000000031a0a7224 */ /* 0x040fe200078e02ff */
[----:B------:R-:W-:Y:S01]  /*4090*/  SEL R3, R13, R38, !P4 ;  /* 0x000000260d037207 */ /* 0x000fe20006000000 */
[C---:B------:R-:W-:Y:S03]  /*40a0*/  IMAD.HI.U32 R14, R9.reuse, R4, RZ ;  /* 0x00000004090e7227 */ /* 0x040fe600078e00ff */
[----:B------:R-:W-:Y:S01]  /*40b0*/  ISETP.GE.AND P0, PT, R9, R10, PT ;  /* 0x0000000a0900720c */ /* 0x000fe20003f06270 */
[C---:B------:R-:W-:Y:S01]  /*40c0*/  IMAD R12, R26.reuse, R11, RZ ;  /* 0x0000000b1a0c7224 */ /* 0x040fe200078e02ff */
[-C--:B------:R-:W-:Y:S04]  /*40d0*/  SHF.R.U32.HI R14, RZ, R5.reuse, R14 ;  /* 0x00000005ff0e7219 */ /* 0x080fe8000001160e */
[----:B------:R-:W-:Y:S02]  /*40e0*/  ISETP.GE.OR P0, PT, R3, R12, P0 ;  /* 0x0000000c0300720c */ /* 0x000fe40000706670 */
[----:B------:R-:W-:Y:S05]  /*40f0*/  SEL R15, R9, R14, !P2 ;  /* 0x0000000e090f7207 */ /* 0x000fea0005000000 */
[----:B------:R-:W-:Y:S04]  /*4100*/  IMAD.MOV R14, RZ, RZ, -R15 ;  /* 0x000000ffff0e7224 */ /* 0x000fe800078e0a0f */
[----:B------:R-:W-:Y:S02]  /*4110*/  IMAD R14, R26, R14, R9 ;  /* 0x0000000e1a0e7224 */ /* 0x000fe400078e0209 */
[C---:B------:R-:W-:Y:S05]  /*4120*/  @!P0 IMAD.HI.U32 R10, R3.reuse, R4, RZ ;  /* 0x00000004030a8227 */ /* 0x040fea00078e00ff */
[----:B------:R-:W-:Y:S04]  /*4130*/  @!P0 SHF.R.U32.HI R10, RZ, R5, R10 ;  /* 0x00000005ff0a8219 */ /* 0x000fe8000001160a */
[----:B------:R-:W-:Y:S01]  /*4140*/  @!P0 SEL R0, R3, R10, !P2 ;  /* 0x0000000a03008207 */ /* 0x000fe20005000000 */
[----:B------:R-:W-:Y:S03]  /*4150*/  IMAD.MOV R10, RZ, RZ, -R3 ;  /* 0x000000ffff0a7224 */ /* 0x000fe600078e0a03 */
[----:B------:R-:W-:Y:S01]  /*4160*/  @!P0 IADD3 R15, PT, PT, R15, -R0, RZ ;  /* 0x800000000f0f8210 */ /* 0x000fe20007ffe0ff */
[----:B------:R-:W-:Y:S01]  /*4170*/  @!P0 IMAD R0, R11, R14, R0 ;  /* 0x0000000e0b008224 */ /* 0x000fe200078e0200 */
[----:B------:R-:W-:Y:S01]  /*4180*/  IADD3 R11, PT, PT, -R9, RZ, RZ ;  /* 0x000000ff090b7210 */ /* 0x000fe20007ffe1ff */
[----:B------:R-:W-:Y:S02]  /*4190*/  IMAD R13, R2, R10, R13 ;  /* 0x0000000a020d7224 */ /* 0x000fe400078e020d */
[----:B------:R-:W-:Y:S02]  /*41a0*/  @!P0 IMAD R9, R15, R26, R3 ;  /* 0x0000001a0f098224 */ /* 0x000fe400078e0203 */
[----:B------:R-:W-:Y:S02]  /*41b0*/  @!P0 IMAD.MOV.U32 R3, RZ, RZ, R0 ;  /* 0x000000ffff038224 */ /* 0x000fe400078e0000 */
[----:B------:R-:W-:Y:S02]  /*41c0*/  IMAD R8, R6, R11, R8 ;  /* 0x0000000b06087224 */ /* 0x000fe400078e0208 */
[----:B------:R-:W-:Y:S02]  /*41d0*/  IMAD R13, R3, R2, R13 ;  /* 0x00000002030d7224 */ /* 0x000fe400078e020d */
[----:B------:R-:W-:Y:S02]  /*41e0*/  IMAD R8, R9, R6, R8 ;  /* 0x0000000609087224 */ /* 0x000fe400078e0208 */
.L_x_73:
[----:B------:R-:W-:Y:S05]  /*41f0*/  BRA.U UP1, `(.L_x_74) ;  /* 0x0000000101107547 */ /* 0x000fea000b800000 */
[----:B------:R-:W-:Y:S04]  /*4200*/  MOV R0, UR6 ;  /* 0x0000000600007c02 */ /* 0x000fe80008000f00 */
[----:B------:R-:W-:Y:S04]  /*4210*/  SHF.L.U32 R3, R0, 0x1f, RZ ;  /* 0x0000001f00037819 */ /* 0x000fe800000006ff */
[----:B------:R-:W2:Y:S02]  /*4220*/  SYNCS.PHASECHK.TRANS64.TRYWAIT P0, [UR7+0xc8], R3 ;  /* 0x0000c803ff0075a7 */ /* 0x000ea40008001107 */
[----:B--2---:R-:W-:Y:S05]  /*4230*/  @!P0 BRA `(.L_x_75) ;  /* 0x00000048006c8947 */ /* 0x004fea0003800000 */
.L_x_74:
[----:B------:R-:W-:Y:S02]  /*4240*/  R2UR UR35, R21 ;  /* 0x00000000152372ca */ /* 0x000fe400000e0000 */
[----:B------:R-:W-:Y:S02]  /*4250*/  R2UR UR34, R20 ;  /* 0x00000000142272ca */ /* 0x000fe400000e0000 */
[----:B------:R-:W-:Y:S02]  /*4260*/  ISETP.NE.U32.AND P2, PT, RZ, UR4, PT ;  /* 0x00000004ff007c0c */ /* 0x000fe4000bf45070 */
[----:B------:R-:W-:Y:S02]  /*4270*/  SHF.L.U32 R12, R32, 0x1f, RZ ;  /* 0x0000001f200c7819 */ /* 0x000fe400000006ff */
[----:B------:R-:W-:Y:S05]  /*4280*/  ISETP.NE.AND.EX P2, PT, RZ, UR5, PT, P2 ;  /* 0x00000005ff007c0c */ /* 0x000fea000bf45320 */
[----:B------:R-:W-:Y:S02]  /*4290*/  USHF.L.U32 UR35, UR35, 0x7, URZ ;  /* 0x0000000723237899 */ /* 0x000fe400080006ff */
[----:B------:R-:W-:Y:S01]  /*42a0*/  USHF.L.U32 UR34, UR34, 0x6, URZ ;  /* 0x0000000622227899 */ /* 0x000fe200080006ff */
[----:B------:R-:W-:Y:S11]  /*42b0*/  BRA.U !UP3, `(.L_x_76) ;  /* 0x000000010b347547 */ /* 0x000ff6000b800000 */
[----:B------:R-:W-:Y:S01]  /*42c0*/  UPLOP3.LUT UP0, UPT, UPT, UPT, UP2, 0x80, 0x8 ;  /* 0x000000000008789c */ /* 0x000fe20003f0f020 */
[----:B--2---:R-:W-:Y:S02]  /*42d0*/  HFMA2 R0, -RZ, RZ, 0, 5.9604644775390625e-08 ;  /* 0x00000001ff007431 */ /* 0x004fe400000001ff */
[----:B------:R-:W-:Y:S03]  /*42e0*/  IMAD.MOV.U32 R67, RZ, RZ, 0x1 ;  /* 0x00000001ff437424 */ /* 0x000fe600078e00ff */
[----:B------:R-:W-:Y:S05]  /*42f0*/  PLOP3.LUT P0, PT, PT, PT, UP0, 0x80, 0x8 ;  /* 0x000000000008781c */ /* 0x000fea0003f0f008 */
[----:B------:R-:W2:Y:S01]  /*4300*/  @UP0 LDCU.64 UR10, c[0x0][0x888] ;  /* 0x00011100ff0a07ac */ /* 0x000ea20008000a00 */
[----:B------:R-:W-:Y:S07]  /*4310*/  @UP0 UIMAD UR8, UR36, UR4, URZ ;  /* 0x00000004240802a4 */ /* 0x000fee000f8e02ff */
[----:B------:R-:W-:Y:S01]  /*4320*/  @!P0 PRMT R67, R0, 0x7610, R67 ;  /* 0x0000761000438816 */ /* 0x000fe20000000043 */
[----:B--2---:R-:W-:Y:S03]  /*4330*/  @UP0 UIMAD.WIDE UR10, UR8, 0x4, UR10 ;  /* 0x00000004080a08a5 */ /* 0x004fe6000f8e020a */
[----:B------:R-:W2:Y:S03]  /*4340*/  @!UP0 LDCU UR8, c[0x0][0x880] ;  /* 0x00011000ff0887ac */ /* 0x000ea60008000800 */
[----:B------:R-:W-:Y:S01]  /*4350*/  IMAD.U32 R10, RZ, RZ, UR10 ;  /* 0x0000000aff0a7e24 */ /* 0x000fe2000f8e00ff */
[----:B------:R-:W-:Y:S05]  /*4360*/  MOV R11, UR11 ;  /* 0x0000000b000b7c02 */ /* 0x000fea0008000f00 */
[----:B------:R3:W5:Y:S02]  /*4370*/  @P0 LDG.E R35, desc[UR46][R10.64] ;  /* 0x0000002e0a230981 */ /* 0x000764000c1e1900 */
[----:B--23--:R-:W-:Y:S07]  /*4380*/  @!P0 IMAD.U32 R35, RZ, RZ, UR8 ;  /* 0x00000008ff238e24 */ /* 0x00cfee000f8e00ff */
.L_x_76:
[----:B-----5:R-:W-:Y:S01]  /*4390*/  @!P2 FSETP.EQ.AND P0, PT, R35, RZ, PT ;  /* 0x000000ff2300a20b */ /* 0x020fe20003f02000 */
[----:B------:R-:W-:Y:S01]  /*43a0*/  @!UPT UIADD3 URZ, UPT, UPT, URZ, URZ, URZ ;  /* 0x000000fffffff290 */ /* 0x000fe2000fffe0ff */
[----:B------:R-:W-:Y:S11]  /*43b0*/  @!P2 BRA `(.L_x_77) ;  /* 0x000000000014a947 */ /* 0x000ff60003800000 */
[----:B------:R-:W-:Y:S02]  /*43c0*/  LOP3.LUT P2, RZ, R67, 0xff, RZ, 0xc0, !PT ;  /* 0x000000ff43ff7812 */ /* 0x000fe4000784c0ff */
[----:B------:R-:W-:Y:S04]  /*43d0*/  PLOP3.LUT P0, PT, PT, PT, UP0, 0x80, 0x8 ;  /* 0x000000000008781c */ /* 0x000fe80003f0f008 */
[----:B------:R-:W-:Y:S07]  /*43e0*/  PLOP3.LUT P0, PT, P0, PT, PT, 0x8, 0x80 ;  /* 0x000000000080781c */ /* 0x000fee000070e170 */
[----:B------:R-:W-:Y:S11]  /*43f0*/  @P2 FSETP.EQ.AND P0, PT, R35, RZ, PT ;  /* 0x000000ff2300220b */ /* 0x000ff60003f02000 */
[----:B------:R-:W-:Y:S02]  /*4400*/  @!UPT UIADD3 URZ, UPT, UPT, URZ, URZ, URZ ;  /* 0x000000fffffff290 */ /* 0x000fe4000fffe0ff */
.L_x_77:
[----:B------:R-:W3:Y:S01]  /*4410*/  SYNCS.PHASECHK.TRANS64.TRYWAIT P2, [UR7+0xa0], R12 ;  /* 0x0000a00cff0075a7 */ /* 0x000ee20008041107 */
[----:B------:R-:W-:Y:S04]  /*4420*/  ELECT P4, URZ, PT ;  /* 0x0000000000ff782f */ /* 0x000fe80003880000 */
[----:B------:R-:W-:Y:S11]  /*4430*/  PLOP3.LUT P4, PT, P0, P4, PT, 0xf2, 0x2f ;  /* 0x00000000002f781c */ /* 0x000ff60000789e72 */
[----:B------:R-:W-:Y:S02]  /*4440*/  @!UPT UIADD3 URZ, UPT, UPT, URZ, URZ, URZ ;  /* 0x000000fffffff290 */ /* 0x000fe4000fffe0ff */
[----:B-1----:R-:W-:Y:S05]  /*4450*/  @!P4 IADD3 R9, P0, PT, R36, 0x580, RZ ;  /* 0x000005802409c810 */ /* 0x002fea0007f1e0ff */
[----:B--2---:R-:W-:Y:S01]  /*4460*/  @!P4 IMAD.X R0, RZ, RZ, R37, P0 ;  /* 0x000000ffff00c224 */ /* 0x004fe200000e0625 */
[----:B---3--:R-:W-:Y:S07]  /*4470*/  @!P2 BRA `(.L_x_78) ;  /* 0x0000004400f4a947 */ /* 0x008fee0003800000 */
.L_x_173:
[----:B------:R-:W-:Y:S01]  /*4480*/  @!P4 R2UR UR8, R0 ;  /* 0x000000000008c2ca */ /* 0x000fe200000e0000 */
[----:B------:R-:W-:Y:S01]  /*4490*/  VOTEU.ALL UP1, P4 ;  /* 0x0000000000ff7886 */ /* 0x000fe20002020000 */
[----:B------:R-:W-:Y:S01]  /*44a0*/  @!P4 R2UR UR9, R9 ;  /* 0x000000000909c2ca */ /* 0x000fe200000e0000 */
[----:B------:R-:W-:Y:S01]  /*44b0*/  @!P4 IMAD.MOV.U32 R0, RZ, RZ, 0x2000 ;  /* 0x00002000ff00c424 */ /* 0x000fe200078e00ff */
[----:B------:R-:W-:Y:S01]  /*44c0*/  UMOV UR10, 0x0 ;  /* 0x00000000000a7882 */ /* 0x000fe20000000000 */
[----:B------:R-:W-:Y:S01]  /*44d0*/  UMOV UR11, 0x10000000 ;  /* 0x10000000000b7882 */ /* 0x000fe20000000000 */
[----:B------:R-:W-:Y:S01]  /*44e0*/  @!UP1 UIADD3 UR32, UPT, UPT, UR7, 0x200, URZ ;  /* 0x0000020007209890 */ /* 0x000fe2000fffe0ff */
[----:B------:R-:W-:Y:S01]  /*44f0*/  @!P4 IADD3 R9, P0, PT, R36, 0x580, RZ ;  /* 0x000005802409c810 */ /* 0x000fe20007f1e0ff */
[----:B------:R-:W-:Y:S05]  /*4500*/  VOTEU.ALL UP1, P4 ;  /* 0x0000000000ff7886 */ /* 0x000fea0002020000 */
[----:B------:R-:W-:Y:S01]  /*4510*/  IMAD.U32 R11, RZ, RZ, UR8 ;  /* 0x00000008ff0b7e24 */ /* 0x000fe2000f8e00ff */
[----:B------:R-:W-:Y:S01]  /*4520*/  UPRMT UR8, UR37, 0x654, UR33 ;  /* 0x0000065425087896 */ /* 0x000fe20008000021 */
[----:B------:R-:W-:Y:S03]  /*4530*/  IMAD.U32 R10, RZ, RZ, UR9 ;  /* 0x00000009ff0a7e24 */ /* 0x000fe6000f8e00ff */
[----:B------:R-:W-:Y:S02]  /*4540*/  @!P4 R2UR UR15, R11 ;  /* 0x000000000b0fc2ca */ /* 0x000fe400000e0000 */
[----:B------:R-:W-:Y:S11]  /*4550*/  @!P4 R2UR UR14, R10 ;  /* 0x000000000a0ec2ca */ /* 0x000ff600000e0000 */
[----:B------:R-:W-:Y:S02]  /*4560*/  @!UPT UIADD3 URZ, UPT, UPT, URZ, URZ, URZ ;  /* 0x000000fffffff290 */ /* 0x000fe4000fffe0ff */
[----:B------:R2:W-:Y:S01]  /*4570*/  @!UP1 UTMALDG.3D [UR32], [UR14], desc[UR10] ;  /* 0x00000a200e0095b4 */ /* 0x0005e20008011000 */
[----:B------:R3:W-:Y:S01]  /*4580*/  @!P4 SYNCS.ARRIVE.TRANS64.RED.A0TR RZ, [UR7+0x80], R0 ;  /* 0x00008000ffffc9a7 */ /* 0x0007e20008300407 */
[----:B------:R-:W-:Y:S01]  /*4590*/  SYNCS.ARRIVE.TRANS64.RED.A1T0 RZ, [UR8], RZ ;  /* 0x000000ffffff79a7 */ /* 0x000fe20008100408 */
[----:B---3--:R-:W-:Y:S01]  /*45a0*/  @!P4 IMAD.X R0, RZ, RZ, R37, P0 ;  /* 0x000000ffff00c224 */ /* 0x008fe200000e0625 */
[----:B------:R-:W3:Y:S02]  /*45b0*/  SYNCS.PHASECHK.TRANS64.TRYWAIT P2, [UR7+0xa8], R12 ;  /* 0x0000a80cff0075a7 */ /* 0x000ee40008041107 */
[----:B--23--:R-:W-:Y:S05]  /*45c0*/  @!P2 BRA `(.L_x_79) ;  /* 0x0000004400b8a947 */ /* 0x00cfea0003800000 */
.L_x_175:
        /* <DEDUP_REMOVED lines=8> */
[----:B------:R-:W-:Y:S01]  /*4650*/  @!UP1 UIADD3 UR24, UPT, UPT, UR7, 0x2200, URZ ;  /* 0x0000220007189890 */ /* 0x000fe2000fffe0ff */
[----:B------:R-:W-:Y:S01]  /*4660*/  VOTEU.ALL UP1, P4 ;  /* 0x0000000000ff7886 */ /* 0x000fe20002020000 */
[----:B------:R-:W-:Y:S01]  /*4670*/  UMOV UR27, UR35 ;  /* 0x00000023001b7c82 */ /* 0x000fe20008000000 */
[----:B------:R-:W-:Y:S02]  /*4680*/  UMOV UR28, UR36 ;  /* 0x00000024001c7c82 */ /* 0x000fe40008000000 */
[----:B------:R-:W-:Y:S01]  /*4690*/  IMAD.U32 R11, RZ, RZ, UR8 ;  /* 0x00000008ff0b7e24 */ /* 0x000fe2000f8e00ff */
[----:B------:R-:W-:Y:S01]  /*46a0*/  UPRMT UR8, UR37, 0x654, UR25 ;  /* 0x0000065425087896 */ /* 0x000fe20008000019 */
[----:B------:R-:W-:Y:S02]  /*46b0*/  IMAD.U32 R10, RZ, RZ, UR9 ;  /* 0x00000009ff0a7e24 */ /* 0x000fe4000f8e00ff */
[----:B------:R-:W-:Y:S01]  /*46c0*/  @!P4 IMAD.X R20, RZ, RZ, R37, P0 ;  /* 0x000000ffff14c224 */ /* 0x000fe200000e0625 */
[----:B------:R-:W-:Y:S02]  /*46d0*/  @!P4 R2UR UR15, R11 ;  /* 0x000000000b0fc2ca */ /* 0x000fe400000e0000 */
[----:B------:R-:W-:Y:S11]  /*46e0*/  @!P4 R2UR UR14, R10 ;  /* 0x000000000a0ec2ca */ /* 0x000ff600000e0000 */
[----:B------:R-:W-:Y:S02]  /*46f0*/  @!UPT UIADD3 URZ, UPT, UPT, URZ, URZ, URZ ;  /* 0x000000fffffff290 */ /* 0x000fe4000fffe0ff */
[----:B------:R2:W-:Y:S01]  /*4700*/  @!UP1 UTMALDG.3D [UR24], [UR14], desc[UR10] ;  /* 0x00000a180e0095b4 */ /* 0x0005e20008011000 */
[----:B------:R2:W-:Y:S01]  /*4710*/  @!P4 SYNCS.ARRIVE.TRANS64.RED.A0TR RZ, [UR7+0x88], R0 ;  /* 0x00008800ffffc9a7 */ /* 0x0005e20008300407 */
[----:B------:R-:W-:Y:S01]  /*4720*/  SYNCS.ARRIVE.TRANS64.RED.A1T0 RZ, [UR8], RZ ;  /* 0x000000ffffff79a7 */ /* 0x000fe20008100408 */
[----:B------:R-:W3:Y:S02]  /*4730*/  SYNCS.PHASECHK.TRANS64.TRYWAIT P2, [UR7+0xb0], R12 ;  /* 0x0000b00cff0075a7 */ /* 0x000ee40008041107 */
[----:B--23--:R-:W-:Y:S05]  /*4740*/  @!P2 BRA `(.L_x_80) ;  /* 0x000000440070a947 */ /* 0x00cfea0003800000 */
.L_x_177:
[----:B------:R-:W2:Y:S01]  /*4750*/  LDC.64 R14, c[0x0][0xb10] ;  /* 0x0002c400ff0e7b82 */ /* 0x000ea20000000a00 */
[----:B------:R-:W-:Y:S01]  /*4760*/  @!P4 R2UR UR8, R20 ;  /* 0x000000001408c2ca */ /* 0x000fe200000e0000 */
[----:B------:R-:W-:Y:S01]  /*4770*/  VOTEU.ALL UP1, P4 ;  /* 0x0000000000ff7886 */ /* 0x000fe20002020000 */
[----:B------:R-:W-:Y:S01]  /*4780*/  @!P4 R2UR UR9, R21 ;  /* 0x000000001509c2ca */ /* 0x000fe200000e0000 */
[----:B------:R-:W-:Y:S01]  /*4790*/  UMOV UR10, 0x0 ;  /* 0x00000000000a7882 */ /* 0x000fe20000000000 */
[----:B------:R-:W-:Y:S03]  /*47a0*/  UMOV UR11, 0x10000000 ;  /* 0x10000000000b7882 */ /* 0x000fe60000000000 */
[----:B------:R-:W3:Y:S01]  /*47b0*/  LDC.64 R10, c[0x0][0xb18] ;  /* 0x0002c600ff0a7b82 */ /* 0x000ee20000000a00 */
[----:B------:R-:W-:Y:S01]  /*47c0*/  @!UP1 UIADD3 UR18, UPT, UPT, UR34, 0x20, URZ ;  /* 0x0000002022129890 */ /* 0x000fe2000fffe0ff */
[----:B------:R-:W-:Y:S01]  /*47d0*/  @P3 SHF.R.U32.HI R24, RZ, 0x10, R29 ;  /* 0x00000010ff183819 */ /* 0x000fe2000001161d */
[----:B------:R-:W-:Y:S01]  /*47e0*/  @!UP1 UIADD3 UR16, UPT, UPT, UR7, 0x4200, URZ ;  /* 0x0000420007109890 */ /* 0x000fe2000fffe0ff */
[----:B------:R-:W-:Y:S01]  /*47f0*/  VIADD R27, R27, 0x1 ;  /* 0x000000011b1b7836 */ /* 0x000fe20000000000 */
[----:B------:R-:W-:Y:S03]  /*4800*/  VOTEU.ALL UP1, P4 ;  /* 0x0000000000ff7886 */ /* 0x000fe60002020000 */
[----:B------:R-:W5:Y:S01]  /*4810*/  @!P1 LDC R0, c[0x0][0xb20] ;  /* 0x0002c800ff009b82 */ /* 0x000f620000000800 */
[----:B------:R-:W-:Y:S01]  /*4820*/  UMOV UR19, UR35 ;  /* 0x0000002300137c82 */ /* 0x000fe20008000000 */
[----:B------:R-:W-:Y:S01]  /*4830*/  IMAD.U32 R21, RZ, RZ, UR8 ;  /* 0x00000008ff157e24 */ /* 0x000fe2000f8e00ff */
[----:B------:R-:W-:Y:S05]  /*4840*/  UMOV UR20, UR36 ;  /* 0x0000002400147c82 */ /* 0x000fea0008000000 */
[----:B-1----:R-:W1:Y:S01]  /*4850*/  @!P1 LDC R3, c[0x0][0xb0c] ;  /* 0x0002c300ff039b82 */ /* 0x002e620000000800 */
[----:B------:R-:W-:Y:S01]  /*4860*/  IMAD.U32 R20, RZ, RZ, UR9 ;  /* 0x00000009ff147e24 */ /* 0x000fe2000f8e00ff */
[----:B------:R-:W-:Y:S01]  /*4870*/  UPRMT UR8, UR37, 0x654, UR17 ;  /* 0x0000065425087896 */ /* 0x000fe20008000011 */
[----:B------:R-:W-:Y:S03]  /*4880*/  @!P4 R2UR UR15, R21 ;  /* 0x00000000150fc2ca */ /* 0x000fe600000e0000 */
[----:B------:R-:W-:Y:S01]  /*4890*/  @!P4 R2UR UR14, R20 ;  /* 0x00000000140ec2ca */ /* 0x000fe200000e0000 */
[----:B------:R-:W-:Y:S11]  /*48a0*/  @!P4 IMAD.MOV.U32 R20, RZ, RZ, 0x2000 ;  /* 0x00002000ff14c424 */ /* 0x000ff600078e00ff */
[----:B------:R-:W-:Y:S01]  /*48b0*/  @!UPT UIADD3 URZ, UPT, UPT, URZ, URZ, URZ ;  /* 0x000000fffffff290 */ /* 0x000fe2000fffe0ff */
[----:B------:R1:W-:Y:S01]  /*48c0*/  @!UP1 UTMALDG.3D [UR16], [UR14], desc[UR10] ;  /* 0x00000a100e0095b4 */ /* 0x0003e20008011000 */
[----:B------:R1:W-:Y:S02]  /*48d0*/  @!P4 SYNCS.ARRIVE.TRANS64.RED.A0TR RZ, [UR7+0x90], R20 ;  /* 0x00009014ffffc9a7 */ /* 0x0003e40008300407 */
[----:B-1----:R-:W-:Y:S01]  /*48e0*/  @!P1 ISETP.NE.AND P2, PT, R3, 0x1, PT ;  /* 0x000000010300980c */ /* 0x002fe20003f45270 */
[C---:B--2---:R-:W-:Y:S01]  /*48f0*/  @!P1 IMAD.HI.U32 R14, R13.reuse, R14, RZ ;  /* 0x0000000e0d0e9227 */ /* 0x044fe200078e00ff */
[----:B---3--:R-:W-:Y:S03]  /*4900*/  @!P1 ISETP.NE.AND P0, PT, R10, 0x1, PT ;  /* 0x000000010a00980c */ /* 0x008fe60003f05270 */
[C---:B------:R-:W-:Y:S01]  /*4910*/  @!P1 IMAD.HI.U32 R11, R8.reuse, R11, RZ ;  /* 0x0000000b080b9227 */ /* 0x040fe200078e00ff */
[----:B------:R-:W-:Y:S04]  /*4920*/  @!P1 SHF.R.U32.HI R14, RZ, R15, R14 ;  /* 0x0000000fff0e9219 */ /* 0x000fe8000001160e */
[----:B-----5:R-:W-:Y:S01]  /*4930*/  @!P1 SHF.R.U32.HI R9, RZ, R0, R11 ;  /* 0x00000000ff099219 */ /* 0x020fe2000001160b */
[----:B------:R-:W-:Y:S01]  /*4940*/  SYNCS.ARRIVE.TRANS64.RED.A1T0 RZ, [UR8], RZ ;  /* 0x000000ffffff79a7 */ /* 0x000fe20008100408 */
[----:B------:R-:W-:Y:S02]  /*4950*/  @!P1 SEL R14, R13, R14, !P2 ;  /* 0x0000000e0d0e9207 */ /* 0x000fe40005000000 */
[----:B------:R-:W-:Y:S01]  /*4960*/  @!P1 SEL R9, R8, R9, !P0 ;  /* 0x0000000908099207 */ /* 0x000fe20004000000 */
[----:B------:R-:W1:Y:S04]  /*4970*/  SYNCS.PHASECHK.TRANS64.TRYWAIT P5, [UR7+0xb8], R12 ;  /* 0x0000b80cff0075a7 */ /* 0x000e6800080a1107 */
[----:B------:R-:W-:Y:S02]  /*4980*/  @!P1 IMAD.IADD R0, R9, 0x1, -R14 ;  /* 0x0000000109009824 */ /* 0x000fe400078e0a0e */
[----:B------:R-:W-:Y:S02]  /*4990*/  @!P1 IMAD.IADD R9, R14, 0x1, -R9 ;  /* 0x000000010e099824 */ /* 0x000fe400078e0a09 */
[----:B------:R-:W-:Y:S02]  /*49a0*/  @!P1 IMAD R13, R0, R3, R13 ;  /* 0x00000003000d9224 */ /* 0x000fe400078e020d */
[----:B------:R-:W-:Y:S01]  /*49b0*/  @!P1 IMAD R8, R9, R10, R8 ;  /* 0x0000000a09089224 */ /* 0x000fe200078e0208 */
[----:B-1----:R-:W-:Y:S06]  /*49c0*/  @!P5 BRA `(.L_x_81) ;  /* 0x0000004000e8d947 */ /* 0x002fec0003800000 */
.L_x_179:
[----:B-1----:R-:W-:Y:S01]  /*49d0*/  @!P4 IADD3 R3, P0, PT, R36, 0x580, RZ ;  /* 0x000005802403c810 */ /* 0x002fe20007f1e0ff */
[----:B------:R-:W-:Y:S01]  /*49e0*/  VOTEU.ALL UP1, P4 ;  /* 0x0000000000ff7886 */ /* 0x000fe20002020000 */
[----:B------:R-:W-:Y:S01]  /*49f0*/  UMOV UR18, 0x0 ;  /* 0x0000000000127882 */ /* 0x000fe20000000000 */
[----:B------:R-:W-:Y:S01]  /*4a00*/  UMOV UR19, 0x10000000 ;  /* 0x1000000000137882 */ /* 0x000fe20000000000 */
[----:B------:R-:W-:Y:S01]  /*4a10*/  @!P4 R2UR UR9, R3 ;  /* 0x000000000309c2ca */ /* 0x000fe200000e0000 */
[----:B------:R-:W-:Y:S01]  /*4a20*/  @!P4 IMAD.X R0, RZ, RZ, R37, P0 ;  /* 0x000000ffff00c224 */ /* 0x000fe200000e0625 */
[----:B------:R-:W-:Y:S01]  /*4a30*/  @!UP1 UIADD3 UR10, UPT, UPT, UR34, 0x30, URZ ;  /* 0x00000030220a9890 */ /* 0x000fe2000fffe0ff */
[----:B------:R-:W-:Y:S01]  /*4a40*/  ISETP.NE.AND P0, PT, R27, 0x2, PT ;  /* 0x000000021b00780c */ /* 0x000fe20003f05270 */
[----:B------:R-:W-:Y:S01]  /*4a50*/  UMOV UR11, UR35 ;  /* 0x00000023000b7c82 */ /* 0x000fe20008000000 */
[----:B------:R-:W-:Y:S01]  /*4a60*/  UMOV UR12, UR36 ;  /* 0x00000024000c7c82 */ /* 0x000fe20008000000 */
[----:B------:R-:W-:Y:S01]  /*4a70*/  @!P4 R2UR UR8, R0 ;  /* 0x000000000008c2ca */ /* 0x000fe200000e0000 */
[----:B------:R-:W-:Y:S01]  /*4a80*/  IMAD.IADD R20, R8, 0x1, R66 ;  /* 0x0000000108147824 */ /* 0x000fe200078e0242 */
[----:B------:R-:W-:Y:S01]  /*4a90*/  @P3 R2UR UR36, R24 ;  /* 0x00000000182432ca */ /* 0x000fe200000e0000 */
[----:B------:R-:W-:Y:S01]  /*4aa0*/  IMAD.IADD R21, R13, 0x1, R68 ;  /* 0x000000010d157824 */ /* 0x000fe200078e0244 */
[----:B------:R-:W-:Y:S02]  /*4ab0*/  SEL R0, RZ, 0x1, P0 ;  /* 0x00000001ff007807 */ /* 0x000fe40000000000 */
[----:B------:R-:W-:Y:S01]  /*4ac0*/  LOP3.LUT R32, R32, 0x1, RZ, 0x3c, !PT ;  /* 0x0000000120207812 */ /* 0x000fe200078e3cff */
[----:B------:R-:W-:Y:S01]  /*4ad0*/  IMAD.U32 R10, RZ, RZ, UR9 ;  /* 0x00000009ff0a7e24 */ /* 0x000fe2000f8e00ff */
[----:B------:R-:W-:Y:S01]  /*4ae0*/  @!UP1 UIADD3 UR9, UPT, UPT, UR7, 0x98, URZ ;  /* 0x0000009807099890 */ /* 0x000fe2000fffe0ff */
[----:B------:R-:W-:Y:S02]  /*4af0*/  LOP3.LUT R25, R25, R0, RZ, 0x3c, !PT ;  /* 0x0000000019197212 */ /* 0x000fe400078e3cff */
[----:B------:R-:W-:Y:S02]  /*4b00*/  SEL R27, R27, RZ, P0 ;  /* 0x000000ff1b1b7207 */ /* 0x000fe40000000000 */
[----:B------:R-:W-:Y:S01]  /*4b10*/  IMAD.U32 R11, RZ, RZ, UR8 ;  /* 0x00000008ff0b7e24 */ /* 0x000fe2000f8e00ff */
[----:B------:R-:W-:Y:S01]  /*4b20*/  @!P4 R2UR UR14, R10 ;  /* 0x000000000a0ec2ca */ /* 0x000fe200000e0000 */
[----:B------:R-:W-:Y:S01]  /*4b30*/  @!UP1 UIADD3 UR8, UPT, UPT, UR7, 0x6200, URZ ;  /* 0x0000620007089890 */ /* 0x000fe2000fffe0ff */
[----:B------:R-:W-:Y:S02]  /*4b40*/  VOTEU.ALL UP1, P4 ;  /* 0x0000000000ff7886 */ /* 0x000fe40002020000 */
[----:B------:R-:W-:Y:S11]  /*4b50*/  @!P4 R2UR UR15, R11 ;  /* 0x000000000b0fc2ca */ /* 0x000ff600000e0000 */
[----:B------:R-:W-:Y:S02]  /*4b60*/  @!UPT UIADD3 URZ, UPT, UPT, URZ, URZ, URZ ;  /* 0x000000fffffff290 */ /* 0x000fe4000fffe0ff */
[----:B------:R2:W-:Y:S01]  /*4b70*/  @!UP1 UTMALDG.3D [UR8], [UR14], desc[UR18] ;  /* 0x000012080e0095b4 */ /* 0x0005e20008011000 */
[----:B------:R2:W-:Y:S01]  /*4b80*/  @!P4 SYNCS.ARRIVE.TRANS64.RED.A0TR RZ, [UR7+0x98], R23 ;  /* 0x00009817ffffc9a7 */ /* 0x0005e20008300407 */
[----:B------:R-:W-:Y:S01]  /*4b90*/  UPLOP3.LUT UP1, UPT, UPT, UPT, UPT, 0x80, 0x8 ;  /* 0x000000000008789c */ /* 0x000fe20003f2f070 */
[----:B------:R-:W-:Y:S01]  /*4ba0*/  SYNCS.ARRIVE.TRANS64.RED.A1T0 RZ, [UR13], RZ ;  /* 0x000000ffffff79a7 */ /* 0x000fe2000810040d */
[----:B------:R-:W-:Y:S09]  /*4bb0*/  @P3 BRA `(.L_x_82) ;  /* 0xfffffff000943947 */ /* 0x000ff2000383ffff */
[----:B------:R-:W-:-:S04]  /*4bc0*/  SHF.L.U32 R3, R32, 0x1f, RZ ;  /* 0x0000001f20037819 */ /* 0x000fc800000006ff */
[----:B------:R-:W1:Y:S02]  /*4bd0*/  SYNCS.PHASECHK.TRANS64.TRYWAIT P0, [UR7+0xa0], R3 ;  /* 0x0000a003ff0075a7 */ /* 0x000e640008001107 */
[----:B-1----:R-:W-:Y:S05]  /*4be0*/  @!P0 BRA `(.L_x_83) ;  /* 0x0000004000788947 */ /* 0x002fea0003800000 */
.L_x_181:
[----:B------:R-:W3:Y:S02]  /*4bf0*/  SYNCS.PHASECHK.TRANS64.TRYWAIT P0, [UR7+0xa8], R3 ;  /* 0x0000a803ff0075a7 */ /* 0x000ee40008001107 */
[----:B---3--:R-:W-:Y:S05]  /*4c00*/  @!P0 BRA `(.L_x_84) ;  /* 0x0000004000888947 */ /* 0x008fea0003800000 */
.L_x_183:
[----:B------:R-:W3:Y:S02]  /*4c10*/  SYNCS.PHASECHK.TRANS64.TRYWAIT P0, [UR7+0xb0], R3 ;  /* 0x0000b003ff0075a7 */ /* 0x000ee40008001107 */
[----:B---3--:R-:W-:Y:S05]  /*4c20*/  @!P0 BRA `(.L_x_85) ;  /* 0x0000004000988947 */ /* 0x008fea0003800000 */
.L_x_185:
[----:B-1----:R-:W-:-:S07]  /*4c30*/  MOV R0, UR7 ;  /* 0x0000000700007c02 */ /* 0x002fce0008000f00 */
.L_x_86:
[----:B-1----:R-:W-:-:S04]  /*4c40*/  SHF.L.U32 R3, R32, 0x1f, RZ ;  /* 0x0000001f20037819 */ /* 0x002fc800000006ff */
[----:B------:R1:W3:Y:S03]  /*4c50*/  SYNCS.PHASECHK.TRANS64.TRYWAIT P0, [R0+URZ+0xb8], R3 ;  /* 0x0000b803000075a7 */ /* 0x0002e600080011ff */
[----:B---3--:R-:W-:Y:S05]  /*4c60*/  @!P0 NANOSLEEP.SYNCS 0x989680 ;  /* 0x009896800000895d */ /* 0x008fea0003900000 */
[----:B------:R-:W3:Y:S02]  /*4c70*/  @!P0 SYNCS.PHASECHK.TRANS64 P0, [R0+URZ+0xb8], R3 ;  /* 0x0000b803000085a7 */ /* 0x000ee400080010ff */
[----:B--23--:R-:W-:Y:S05]  /*4c80*/  @P0 EXIT ;  /* 0x000000000000094d */ /* 0x00cfea0003800000 */
[----:B------:R-:W-:Y:S05]  /*4c90*/  BRA `(.L_x_86) ;  /* 0xfffffffc00e87947 */ /* 0x000fea000383ffff */
.L_x_71:
[----:B------:R-:W-:-:S06]  /*4ca0*/  UISETP.GE.AND UP1, UPT, UR8, 0x4, UPT ;  /* 0x000000040800788c */ /* 0x000fcc000bf26270 */
[----:B------:R-:W-:-:S13]  /*4cb0*/  PLOP3.LUT P0, PT, PT, PT, UP1, 0x80, 0x8 ;  /* 0x000000000008781c */ /* 0x000fda0003f0f018 */
[----:B------:R-:W-:Y:S05]  /*4cc0*/  @!P0 EXIT ;  /* 0x000000000000894d */ /* 0x000fea0003800000 */
[----:B------:R-:W-:Y:S01]  /*4cd0*/  BAR.SYNC.DEFER_BLOCKING 0x6, 0xa0 ;  /* 0x0182800000007b1d */ /* 0x000fe20000010000 */
[C---:B------:R-:W-:Y:S01]  /*4ce0*/  IMAD.SHL.U32 R3, R81.reuse, 0x10, RZ ;  /* 0x0000001051037824 */ /* 0x040fe200078e00ff */
[C---:B------:R-:W-:Y:S01]  /*4cf0*/  SHF.L.U32 R33, R81.reuse, 0x10, RZ ;  /* 0x0000001051217819 */ /* 0x040fe200000006ff */
[C---:B------:R-:W-:Y:S01]  /*4d00*/  IMAD.SHL.U32 R80, R81.reuse, 0x2, RZ ;  /* 0x0000000251507824 */ /* 0x040fe200078e00ff */
[----:B------:R-:W-:Y:S01]  /*4d10*/  LOP3.LUT R82, R81, 0x60, RZ, 0xc0, !PT ;  /* 0x0000006051527812 */ /* 0x000fe200078ec0ff */
[----:B------:R-:W-:Y:S01]  /*4d20*/  HFMA2 R77, -RZ, RZ, 0, 5.9604644775390625e-08 ;  /* 0x00000001ff4d7431 */ /* 0x000fe200000001ff */
[----:B------:R-:W-:Y:S02]  /*4d30*/  UMOV UR48, 0x400 ;  /* 0x0000040000307882 */ /* 0x000fe40000000000 */
[----:B------:R-:W1:Y:S01]  /*4d40*/  LDC R71, c[0x0][0x370] ;  /* 0x0000dc00ff477b82 */ /* 0x000e620000000800 */
[----:B------:R-:W-:Y:S01]  /*4d50*/  ULEA UR48, UR37, UR48, 0x18 ;  /* 0x0000003025307291 */ /* 0x000fe2000f8ec0ff */
[----:B------:R-:W-:Y:S01]  /*4d60*/  LOP3.LUT R5, R3, 0x60, RZ, 0xc0, !PT ;  /* 0x0000006003057812 */ /* 0x000fe200078ec0ff */
[----:B------:R-:W-:Y:S01]  /*4d70*/  HFMA2 R75, -RZ, RZ, 0, 0 ;  /* 0x00000000ff4b7431 */ /* 0x000fe200000001ff */
[----:B------:R-:W-:Y:S01]  /*4d80*/  LOP3.LUT R79, R81, 0x2, RZ, 0xc0, !PT ;  /* 0x00000002514f7812 */ /* 0x000fe200078ec0ff */
[----:B------:R-:W-:Y:S01]  /*4d90*/  UIADD3 UR4, UPT, UPT, UR48, 0x200, URZ ;  /* 0x0000020030047890 */ /* 0x000fe2000fffe0ff */
[----:B------:R-:W-:Y:S01]  /*4da0*/  LOP3.LUT R80, R5, 0xc, R80, 0xf8, !PT ;  /* 0x0000000c05507812 */ /* 0x000fe200078ef850 */
[----:B------:R-:W-:Y:S01]  /*4db0*/  IMAD.MOV.U32 R30, RZ, RZ, RZ ;  /* 0x000000ffff1e7224 */ /* 0x000fe200078e00ff */
[----:B------:R-:W2:Y:S01]  /*4dc0*/  LDC R28, c[0x0][0xb0c] ;  /* 0x0002c300ff1c7b82 */ /* 0x000ea20000000800 */
[----:B------:R-:W-:Y:S01]  /*4dd0*/  LOP3.LUT R33, R33, 0x600000, RZ, 0xc0, !PT ;  /* 0x0060000021217812 */ /* 0x000fe200078ec0ff */
[----:B------:R-:W-:Y:S01]  /*4de0*/  IMAD.MOV.U32 R85, RZ, RZ, RZ ;  /* 0x000000ffff557224 */ /* 0x000fe200078e00ff */
[----:B------:R-:W-:Y:S01]  /*4df0*/  LOP3.LUT R80, R80, 0x790, R3, 0xf8, !PT ;  /* 0x0000079050507812 */ /* 0x000fe200078ef803 */
[----:B------:R-:W-:Y:S01]  /*4e00*/  IMAD.U32 R73, RZ, RZ, UR4 ;  /* 0x00000004ff497e24 */ /* 0x000fe2000f8e00ff */
[----:B------:R-:W-:Y:S01]  /*4e10*/  LOP3.LUT R81, R81, 0x4, RZ, 0xc0, !PT ;  /* 0x0000000451517812 */ /* 0x000fe200078ec0ff */
[----:B------:R-:W4:Y:S01]  /*4e20*/  LDCU.64 UR52, c[0x0][0x348] ;  /* 0x00006900ff3477ac */ /* 0x000f220008000a00 */
[----:B------:R-:W-:Y:S01]  /*4e30*/  MOV R76, RZ ;  /* 0x000000ff004c7202 */ /* 0x000fe20000000f00 */
[----:B------:R-:W1:Y:S01]  /*4e40*/  LDC R69, c[0x0][0xb20] ;  /* 0x0002c800ff457b82 */ /* 0x000e620000000800 */
[----:B------:R-:W3:Y:S01]  /*4e50*/  LDS R0, [UR48+0x180] ;  /* 0x00018030ff007984 */ /* 0x000ee20008000800 */
[----:B------:R-:W-:Y:S01]  /*4e60*/  IMAD R80, R80, 0x4, R73 ;  /* 0x0000000450507824 */ /* 0x000fe200078e0249 */
[----:B------:R-:W1:Y:S03]  /*4e70*/  LDCU.64 UR38, c[0x0][0x888] ;  /* 0x00011100ff2677ac */ /* 0x000e660008000a00 */
[--C-:B------:R-:W-:Y:S01]  /*4e80*/  IMAD R79, R79, -0x10, R80.reuse ;  /* 0xfffffff04f4f7824 */ /* 0x100fe200078e0250 */
[----:B------:R-:W1:Y:S01]  /*4e90*/  LDCU.64 UR44, c[0x0][0x890] ;  /* 0x00011200ff2c77ac */ /* 0x000e620008000a00 */
[----:B------:R-:W1:Y:S01]  /*4ea0*/  LDC R27, c[0x0][0xb30] ;  /* 0x0002cc00ff1b7b82 */ /* 0x000e620000000800 */
[----:B------:R-:W-:Y:S01]  /*4eb0*/  IMAD R78, R81, -0x10, R80 ;  /* 0xfffffff0514e7824 */ /* 0x000fe200078e0250 */
[----:B------:R-:W-:Y:S01]  /*4ec0*/  UMOV UR49, URZ ;  /* 0x000000ff00317c82 */ /* 0x000fe20008000000 */
[----:B------:R-:W-:-:S05]  /*4ed0*/  UMOV UR51, URZ ;  /* 0x000000ff00337c82 */ /* 0x000fca0008000000 */
[----:B------:R-:W1:Y:S08]  /*4ee0*/  LDC.64 R64, c[0x0][0xb10] ;  /* 0x0002c400ff407b82 */ /* 0x000e700000000a00 */
[----:B------:R-:W1:Y:S08]  /*4ef0*/  LDC.64 R24, c[0x0][0xb18] ;  /* 0x0002c600ff187b82 */ /* 0x000e700000000a00 */
[----:B------:R-:W1:Y:S08]  /*4f00*/  LDC.64 R22, c[0x0][0xb28] ;  /* 0x0002ca00ff167b82 */ /* 0x000e700000000a00 */
[----:B------:R-:W1:Y:S01]  /*4f10*/  LDC.64 R62, c[0x0][0x8b0] ;  /* 0x00022c00ff3e7b82 */ /* 0x000e620000000a00 */
[----:B---3--:R-:W-:-:S07]  /*4f20*/  IMAD.IADD R33, R0, 0x1, R33 ;  /* 0x0000000100217824 */ /* 0x008fce00078e0221 */
[----:B------:R-:W3:Y:S08]  /*4f30*/  LDC.64 R60, c[0x0][0x8a8] ;  /* 0x00022a00ff3c7b82 */ /* 0x000ef00000000a00 */
[----:B--2-4-:R-:W1:Y:S02]  /*4f40*/  LDC R70, c[0x0][0x374] ;  /* 0x0000dd00ff467b82 */ /* 0x014e640000000800 */
.L_x_130:
[----:B------:R-:W-:Y:S02]  /*4f50*/  LEA R0, R85, UR48, 0x3 ;  /* 0x0000003055007c11 */ /* 0x000fe4000f8e18ff */
[----:B------:R-:W-:Y:S02]  /*4f60*/  SHF.L.U32 R3, R75, 0x1f, RZ ;  /* 0x0000001f4b037819 */ /* 0x000fe400000006ff */
[----:B-1----:R-:W-:Y:S02]  /*4f70*/  LEA R16, R85, UR48, 0x4 ;  /* 0x0000003055107c11 */ /* 0x002fe4000f8e20ff */
[----:B------:R-:W2:Y:S02]  /*4f80*/  SYNCS.PHASECHK.TRANS64.TRYWAIT P0, [R0+URZ+0xd0], R3 ;  /* 0x0000d003000075a7 */ /* 0x000ea400080011ff */
[----:B--23--:R-:W-:Y:S05]  /*4f90*/  @!P0 BRA `(.L_x_87) ;  /* 0x0000003c00d48947 */ /* 0x00cfea0003800000 */
.L_x_186:
[----:B------:R-:W4:Y:S01]  /*4fa0*/  LDC.64 R12, c[0x0][0xb10] ;  /* 0x0002c400ff0c7b82 */ /* 0x000f220000000a00 */
[----:B------:R-:W3:Y:S01]  /*4fb0*/  LDS.128 R16, [R16+0x160] ;  /* 0x0001600010107984 */ /* 0x000ee20000000c00 */
[----:B-1----:R-:W-:Y:S01]  /*4fc0*/  ISETP.NE.AND P1, PT, R27, 0x1, PT ;  /* 0x000000011b00780c */ /* 0x002fe20003f25270 */
[----:B--2---:R-:W-:Y:S01]  /*4fd0*/  VIADD R0, R0, 0xe0 ;  /* 0x000000e000007836 */ /* 0x004fe20000000000 */
[----:B------:R-:W-:Y:S04]  /*4fe0*/  ISETP.GE.AND P0, PT, R26, 0x1, PT ;  /* 0x000000011a00780c */ /* 0x000fe80003f06270 */
[----:B------:R-:W1:Y:S01]  /*4ff0*/  LDC.64 R10, c[0x0][0xb18] ;  /* 0x0002c600ff0a7b82 */ /* 0x000e620000000a00 */
[----:B------:R-:W-:Y:S01]  /*5000*/  PRMT R0, RZ, 0x654, R0 ;  /* 0x00000654ff007816 */ /* 0x000fe20000000000 */
[----:B------:R-:W-:Y:S01]  /*5010*/  @!PT LDS RZ, [RZ] ;  /* 0x00000000fffff984 */ /* 0x000fe20000000800 */
[----:B------:R-:W-:Y:S01]  /*5020*/  @!PT LDS RZ, [RZ] ;  /* 0x00000000fffff984 */ /* 0x000fe20000000800 */
[----:B------:R-:W-:Y:S01]  /*5030*/  @!PT LDS RZ, [RZ] ;  /* 0x00000000fffff984 */ /* 0x000fe20000000800 */
[----:B------:R-:W-:Y:S01]  /*5040*/  @!PT LDS RZ, [RZ] ;  /* 0x00000000fffff984 */ /* 0x000fe20000000800 */
[----:B------:R2:W-:Y:S06]  /*5050*/  MEMBAR.ALL.CTA ;  /* 0x0000000000007992 */ /* 0x0005ec0000008000 */
[----:B--2---:R-:W2:Y:S01]  /*5060*/  FENCE.VIEW.ASYNC.S ;  /* 0x00000000000073c6 */ /* 0x004ea20000000000 */
[----:B------:R-:W1:Y:S08]  /*5070*/  @!P1 LDC R14, c[0x0][0xb20] ;  /* 0x0002c800ff0e9b82 */ /* 0x000e700000000800 */
[----:B------:R-:W1:Y:S01]  /*5080*/  @!P1 LDC R9, c[0x0][0xb0c] ;  /* 0x0002c300ff099b82 */ /* 0x000e620000000800 */
[----:B--2---:R2:W-:Y:S01]  /*5090*/  SYNCS.ARRIVE.TRANS64.RED.A1T0 RZ, [R0+URZ], RZ ;  /* 0x000000ff00ff79a7 */ /* 0x0045e200081004ff */
[----:B---3--:R-:W-:Y:S04]  /*50a0*/  LOP3.LUT P4, RZ, R18, 0x1, RZ, 0xc0, !PT ;  /* 0x0000000112ff7812 */ /* 0x008fe8000788c0ff */
[----:B------:R-:W-:Y:S09]  /*50b0*/  P2R R83, PR, RZ, 0x10 ;  /* 0x00000010ff537803 */ /* 0x000ff20000000000 */
[----:B------:R-:W-:Y:S02]  /*50c0*/  @P4 MOV R31, R16 ;  /* 0x00000010001f4202 */ /* 0x000fe40000000f00 */
[----:B------:R-:W-:Y:S01]  /*50d0*/  @P4 LOP3.LUT R29, R17, 0xffff, RZ, 0xc0, !PT ;  /* 0x0000ffff111d4812 */ /* 0x000fe200078ec0ff */
[----:B--2-4-:R-:W-:Y:S06]  /*50e0*/  @!P0 BRA `(.L_x_88) ;  /* 0x0000000000a48947 */ /* 0x014fec0003800000 */
[----:B------:R-:W-:Y:S01]  /*50f0*/  IMAD.HI.U32 R36, R70, R25, RZ ;  /* 0x0000001946247227 */ /* 0x000fe200078e00ff */
[----:B------:R-:W-:Y:S02]  /*5100*/  ISETP.NE.AND P0, PT, R24, 0x1, PT ;  /* 0x000000011800780c */ /* 0x000fe40003f05270 */
[----:B------:R-:W-:Y:S01]  /*5110*/  ISETP.NE.AND P2, PT, R26, 0x1, PT ;  /* 0x000000011a00780c */ /* 0x000fe20003f45270 */
[-C--:B------:R-:W-:Y:S01]  /*5120*/  IMAD.HI.U32 R34, R71, R64.reuse, RZ ;  /* 0x0000004047227227 */ /* 0x080fe200078e00ff */
[----:B------:R-:W-:Y:S02]  /*5130*/  SHF.R.U32.HI R37, RZ, R69, R36 ;  /* 0x00000045ff257219 */ /* 0x000fe40000011624 */
[----:B------:R-:W-:Y:S01]  /*5140*/  ISETP.NE.AND P3, PT, R28, 0x1, PT ;  /* 0x000000011c00780c */ /* 0x000fe20003f65270 */
[----:B------:R-:W-:Y:S01]  /*5150*/  IMAD.HI.U32 R40, R29, R25, RZ ;  /* 0x000000191d287227 */ /* 0x000fe200078e00ff */
[----:B------:R-:W-:Y:S02]  /*5160*/  SHF.R.U32.HI R34, RZ, R65, R34 ;  /* 0x00000041ff227219 */ /* 0x000fe40000011622 */
[----:B------:R-:W-:Y:S01]  /*5170*/  SEL R3, R70, R37, !P0 ;  /* 0x0000002546037207 */ /* 0x000fe20004000000 */
[----:B------:R-:W-:Y:S01]  /*5180*/  IMAD.HI.U32 R38, R31, R64, RZ ;  /* 0x000000401f267227 */ /* 0x000fe200078e00ff */
[----:B------:R-:W-:Y:S03]  /*5190*/  SEL R7, R71, R34, !P3 ;  /* 0x0000002247077207 */ /* 0x000fe60005800000 */
[-C--:B------:R-:W-:Y:S01]  /*51a0*/  IMAD.HI.U32 R34, R3, R22.reuse, RZ ;  /* 0x0000001603227227 */ /* 0x080fe200078e00ff */
[----:B------:R-:W-:Y:S03]  /*51b0*/  SHF.R.U32.HI R38, RZ, R65, R38 ;  /* 0x00000041ff267219 */ /* 0x000fe60000011626 */
[----:B------:R-:W-:Y:S01]  /*51c0*/  IMAD.HI.U32 R36, R7, R22, RZ ;  /* 0x0000001607247227 */ /* 0x000fe200078e00ff */
[----:B------:R-:W-:Y:S02]  /*51d0*/  @P2 SHF.R.U32.HI R3, RZ, R23, R34 ;  /* 0x00000017ff032219 */ /* 0x000fe40000011622 */
[----:B------:R-:W-:Y:S02]  /*51e0*/  SHF.R.U32.HI R34, RZ, R69, R40 ;  /* 0x00000045ff227219 */ /* 0x000fe40000011628 */
[----:B------:R-:W-:Y:S01]  /*51f0*/  @P2 SHF.R.U32.HI R7, RZ, R23, R36 ;  /* 0x00000017ff072219 */ /* 0x000fe20000011624 */
[C---:B------:R-:W-:Y:S01]  /*5200*/  IMAD R2, R26.reuse, R3, RZ ;  /* 0x000000031a027224 */ /* 0x040fe200078e02ff */
[----:B------:R-:W-:Y:S02]  /*5210*/  SEL R5, R29, R34, !P0 ;  /* 0x000000221d057207 */ /* 0x000fe40004000000 */
[----:B------:R-:W-:Y:S01]  /*5220*/  SEL R3, R31, R38, !P3 ;  /* 0x000000261f037207 */ /* 0x000fe20005800000 */
[----:B------:R-:W-:Y:S01]  /*5230*/  IMAD R4, R26, R7, RZ ;  /* 0x000000071a047224 */ /* 0x000fe200078e02ff */
[C---:B------:R-:W-:Y:S01]  /*5240*/  ISETP.GE.AND P0, PT, R5.reuse, R2, PT ;  /* 0x000000020500720c */ /* 0x040fe20003f06270 */
[----:B------:R-:W-:Y:S03]  /*5250*/  IMAD.HI.U32 R6, R5, R22, RZ ;  /* 0x0000001605067227 */ /* 0x000fe600078e00ff */
[----:B------:R-:W-:Y:S01]  /*5260*/  ISETP.GE.OR P0, PT, R3, R4, P0 ;  /* 0x000000040300720c */ /* 0x000fe20000706670 */
[----:B------:R-:W-:Y:S01]  /*5270*/  IMAD.MOV R4, RZ, RZ, -R3 ;  /* 0x000000ffff047224 */ /* 0x000fe200078e0a03 */
[-C--:B------:R-:W-:Y:S03]  /*5280*/  SHF.R.U32.HI R6, RZ, R23.reuse, R6 ;  /* 0x00000017ff067219 */ /* 0x080fe60000011606 */
[----:B------:R-:W-:Y:S01]  /*5290*/  IMAD R31, R28, R4, R31 ;  /* 0x000000041c1f7224 */ /* 0x000fe200078e021f */
[----:B------:R-:W-:Y:S05]  /*52a0*/  SEL R15, R5, R6, !P2 ;  /* 0x00000006050f7207 */ /* 0x000fea0005000000 */
[----:B------:R-:W-:Y:S02]  /*52b0*/  IMAD.MOV R6, RZ, RZ, -R15 ;  /* 0x000000ffff067224 */ /* 0x000fe400078e0a0f */
[C---:B------:R-:W-:Y:S04]  /*52c0*/  @!P0 IMAD.HI.U32 R2, R3.reuse, R22, RZ ;  /* 0x0000001603028227 */ /* 0x040fe800078e00ff */
[----:B------:R-:W-:Y:S01]  /*52d0*/  IMAD R6, R26, R6, R5 ;  /* 0x000000061a067224 */ /* 0x000fe200078e0205 */
[----:B------:R-:W-:Y:S04]  /*52e0*/  @!P0 SHF.R.U32.HI R2, RZ, R23, R2 ;  /* 0x00000017ff028219 */ /* 0x000fe80000011602 */
[----:B------:R-:W-:Y:S02]  /*52f0*/  @!P0 SEL R0, R3, R2, !P2 ;  /* 0x0000000203008207 */ /* 0x000fe40005000000 */
[----:B------:R-:W-:Y:S02]  /*5300*/  IADD3 R2, PT, PT, -R5, RZ, RZ ;  /* 0x000000ff05027210 */ /* 0x000fe40007ffe1ff */
[----:B------:R-:W-:Y:S01]  /*5310*/  @!P0 IADD3 R8, PT, PT, R15, -R0, RZ ;  /* 0x800000000f088210 */ /* 0x000fe20007ffe0ff */
[----:B------:R-:W-:Y:S02]  /*5320*/  @!P0 IMAD R0, R7, R6, R0 ;  /* 0x0000000607008224 */ /* 0x000fe400078e0200 */
[----:B------:R-:W-:Y:S02]  /*5330*/  IMAD R29, R24, R2, R29 ;  /* 0x00000002181d7224 */ /* 0x000fe400078e021d */
[----:B------:R-:W-:Y:S02]  /*5340*/  @!P0 IMAD R5, R8, R26, R3 ;  /* 0x0000001a08058224 */ /* 0x000fe400078e0203 */
[----:B------:R-:W-:Y:S04]  /*5350*/  @!P0 IMAD.MOV.U32 R3, RZ, RZ, R0 ;  /* 0x000000ffff038224 */ /* 0x000fe800078e0000 */
[----:B------:R-:W-:Y:S02]  /*5360*/  IMAD R31, R3, R28, R31 ;  /* 0x0000001c031f7224 */ /* 0x000fe400078e021f */
[----:B------:R-:W-:Y:S07]  /*5370*/  IMAD R29, R5, R24, R29 ;  /* 0x00000018051d7224 */ /* 0x000fee00078e021d */
.L_x_88:
[----:B-1----:R-:W-:Y:S01]  /*5380*/  @!P1 ISETP.NE.AND P0, PT, R10, 0x1, PT ;  /* 0x000000010a00980c */ /* 0x002fe20003f05270 */
[----:B------:R-:W-:Y:S01]  /*5390*/  @!P1 IMAD.HI.U32 R3, R29, R11, RZ ;  /* 0x0000000b1d039227 */ /* 0x000fe200078e00ff */
[----:B------:R-:W-:Y:S01]  /*53a0*/  R2UR UR42, R21 ;  /* 0x00000000152a72ca */ /* 0x000fe200000e0000 */
[----:B------:R-:W-:Y:S01]  /*53b0*/  BSSY.RECONVERGENT B6, `(.L_x_89) ;  /* 0x0000031000067945 */ /* 0x000fe20003800200 */
[----:B------:R-:W-:Y:S01]  /*53c0*/  R2UR UR41, R20 ;  /* 0x00000000142972ca */ /* 0x000fe200000e0000 */
[----:B------:R-:W-:Y:S01]  /*53d0*/  @!P1 IMAD.HI.U32 R0, R31, R12, RZ ;  /* 0x0000000c1f009227 */ /* 0x000fe200078e00ff */
[----:B------:R-:W-:Y:S02]  /*53e0*/  @!P1 SHF.R.U32.HI R2, RZ, R14, R3 ;  /* 0x0000000eff029219 */ /* 0x000fe40000011603 */
[----:B------:R-:W-:Y:S01]  /*53f0*/  @!P1 ISETP.NE.AND P2, PT, R9, 0x1, PT ;  /* 0x000000010900980c */ /* 0x000fe20003f45270 */
[----:B------:R-:W-:Y:S01]  /*5400*/  VIADD R85, R85, 0x1 ;  /* 0x0000000155557836 */ /* 0x000fe20000000000 */
[----:B------:R-:W-:Y:S02]  /*5410*/  @!P1 SEL R2, R29, R2, !P0 ;  /* 0x000000021d029207 */ /* 0x000fe40004000000 */
[----:B------:R-:W-:Y:S02]  /*5420*/  @!P1 SHF.R.U32.HI R0, RZ, R13, R0 ;  /* 0x0000000dff009219 */ /* 0x000fe40000011600 */
[----:B------:R-:W-:Y:S01]  /*5430*/  LOP3.LUT P0, RZ, R73, 0x1b0, RZ, 0xc0, !PT ;  /* 0x000001b049ff7812 */ /* 0x000fe2000780c0ff */
[----:B------:R-:W-:Y:S01]  /*5440*/  USHF.L.U32 UR42, UR42, 0x7, URZ ;  /* 0x000000072a2a7899 */ /* 0x000fe200080006ff */
[----:B------:R-:W-:Y:S01]  /*5450*/  @!P1 SEL R3, R31, R0, !P2 ;  /* 0x000000001f039207 */ /* 0x000fe20005000000 */
[----:B------:R-:W-:Y:S01]  /*5460*/  USHF.L.U32 UR41, UR41, 0x6, URZ ;  /* 0x0000000629297899 */ /* 0x000fe200080006ff */
[----:B------:R-:W-:Y:S03]  /*5470*/  @P4 SHF.R.U32.HI R74, RZ, 0x10, R17 ;  /* 0x00000010ff4a4819 */ /* 0x000fe60000011611 */
[----:B------:R-:W-:Y:S02]  /*5480*/  @!P1 IMAD.IADD R0, R2, 0x1, -R3 ;  /* 0x0000000102009824 */ /* 0x000fe400078e0a03 */
[----:B------:R-:W-:Y:S02]  /*5490*/  @!P1 IMAD.IADD R2, R3, 0x1, -R2 ;  /* 0x0000000103029824 */ /* 0x000fe400078e0a02 */
[----:B------:R-:W-:Y:S02]  /*54a0*/  @!P1 IMAD R31, R0, R9, R31 ;  /* 0x00000009001f9224 */ /* 0x000fe400078e021f */
[----:B------:R-:W-:Y:S01]  /*54b0*/  @!P1 IMAD R29, R2, R10, R29 ;  /* 0x0000000a021d9224 */ /* 0x000fe200078e021d */
[----:B------:R-:W-:Y:S06]  /*54c0*/  @!P0 BRA `(.L_x_90) ;  /* 0x00000000007c8947 */ /* 0x000fec0003800000 */
[----:B------:R-:W1:Y:S01]  /*54d0*/  LDCU.64 UR8, c[0x4][0x80] ;  /* 0x01001000ff0877ac */ /* 0x000e620008000a00 */
[----:B------:R-:W-:Y:S01]  /*54e0*/  MOV R2, 0x0 ;  /* 0x0000000000027802 */ /* 0x000fe20000000f00 */
[----:B------:R-:W-:Y:S02]  /*54f0*/  HFMA2 R12, -RZ, RZ, 0, 5.9604644775390625e-08 ;  /* 0x00000001ff0c7431 */ /* 0x000fe400000001ff */
[----:B------:R-:W-:Y:S01]  /*5500*/  IMAD.MOV.U32 R8, RZ, RZ, 0x70 ;  /* 0x00000070ff087424 */ /* 0x000fe200078e00ff */
[----:B------:R2:W3:Y:S01]  /*5510*/  LDC.64 R14, c[0x4][R2] ;  /* 0x01000000020e7b82 */ /* 0x0004e20000000a00 */
[----:B------:R-:W4:Y:S01]  /*5520*/  LDCU.64 UR6, c[0x4][0x88] ;  /* 0x01001100ff0677ac */ /* 0x000f220008000a00 */
[----:B------:R-:W-:Y:S01]  /*5530*/  IMAD.MOV.U32 R13, RZ, RZ, RZ ;  /* 0x000000ffff0d7224 */ /* 0x000fe200078e00ff */
[----:B------:R-:W2:Y:S01]  /*5540*/  LDCU.64 UR4, c[0x4][0x8] ;  /* 0x01000100ff0477ac */ /* 0x000ea20008000a00 */
[----:B-1----:R-:W-:Y:S01]  /*5550*/  MOV R5, UR9 ;  /* 0x0000000900057c02 */ /* 0x002fe20008000f00 */
[----:B------:R-:W-:Y:S01]  /*5560*/  IMAD.U32 R4, RZ, RZ, UR8 ;  /* 0x00000008ff047e24 */ /* 0x000fe2000f8e00ff */
[----:B----4-:R-:W-:Y:S01]  /*5570*/  MOV R7, UR7 ;  /* 0x0000000700077c02 */ /* 0x010fe20008000f00 */
[----:B------:R-:W-:Y:S01]  /*5580*/  IMAD.U32 R6, RZ, RZ, UR6 ;  /* 0x00000006ff067e24 */ /* 0x000fe2000f8e00ff */
[----:B--2---:R-:W-:Y:S01]  /*5590*/  MOV R11, UR5 ;  /* 0x00000005000b7c02 */ /* 0x004fe20008000f00 */
[----:B------:R-:W-:Y:S02]  /*55a0*/  IMAD.U32 R10, RZ, RZ, UR4 ;  /* 0x00000004ff0a7e24 */ /* 0x000fe4000f8e00ff */
[----:B------:R-:W-:Y:S07]  /*55b0*/  LEPC R20, `(.L_x_91) ;  /* 0x000000001014794e */ /* 0x000fee0000000000 */
[----:B---3-5:R-:W-:Y:S05]  /*55c0*/  CALL.ABS.NOINC R14 ;  /* 0x000000000e007343 */ /* 0x028fea0003c00000 */
.L_x_91:
[----:B------:R-:W1:Y:S01]  /*55d0*/  LDCU.64 UR8, c[0x4][0x80] ;  /* 0x01001000ff0877ac */ /* 0x000e620008000a00 */
[----:B------:R-:W2:Y:S01]  /*55e0*/  LDC.64 R2, c[0x4][R2] ;  /* 0x0100000002027b82 */ /* 0x000ea20000000a00 */
[----:B------:R-:W-:Y:S02]  /*55f0*/  HFMA2 R12, -RZ, RZ, 0, 5.9604644775390625e-08 ;  /* 0x00000001ff0c7431 */ /* 0x000fe400000001ff */
[----:B------:R-:W-:Y:S02]  /*5600*/  IMAD.MOV.U32 R8, RZ, RZ, 0x70 ;  /* 0x00000070ff087424 */ /* 0x000fe400078e00ff */
[----:B------:R-:W-:Y:S01]  /*5610*/  IMAD.MOV.U32 R13, RZ, RZ, RZ ;  /* 0x000000ffff0d7224 */ /* 0x000fe200078e00ff */
[----:B------:R-:W3:Y:S01]  /*5620*/  LDCU.64 UR6, c[0x4][0x88] ;  /* 0x01001100ff0677ac */ /* 0x000ee20008000a00 */
[----:B------:R-:W4:Y:S01]  /*5630*/  LDCU.64 UR4, c[0x4][0x8] ;  /* 0x01000100ff0477ac */ /* 0x000f220008000a00 */
[----:B-1----:R-:W-:Y:S02]  /*5640*/  MOV R4, UR8 ;  /* 0x0000000800047c02 */ /* 0x002fe40008000f00 */
[----:B------:R-:W-:Y:S02]  /*5650*/  MOV R5, UR9 ;  /* 0x0000000900057c02 */ /* 0x000fe40008000f00 */
[----:B---3--:R-:W-:Y:S01]  /*5660*/  MOV R7, UR7 ;  /* 0x0000000700077c02 */ /* 0x008fe20008000f00 */
[----:B------:R-:W-:Y:S01]  /*5670*/  IMAD.U32 R6, RZ, RZ, UR6 ;  /* 0x00000006ff067e24 */ /* 0x000fe2000f8e00ff */
[----:B----4-:R-:W-:Y:S01]  /*5680*/  MOV R11, UR5 ;  /* 0x00000005000b7c02 */ /* 0x010fe20008000f00 */
[----:B------:R-:W-:Y:S02]  /*5690*/  IMAD.U32 R10, RZ, RZ, UR4 ;  /* 0x00000004ff0a7e24 */ /* 0x000fe4000f8e00ff */
[----:B------:R-:W-:Y:S07]  /*56a0*/  LEPC R20, `(.L_x_90) ;  /* 0x000000001014794e */ /* 0x000fee0000000000 */
[----:B--2---:R-:W-:Y:S05]  /*56b0*/  CALL.ABS.NOINC R2 ;  /* 0x0000000002007343 */ /* 0x004fea0003c00000 */
.L_x_90:
[----:B------:R-:W-:Y:S05]  /*56c0*/  BSYNC.RECONVERGENT B6 ;  /* 0x0000000000067941 */ /* 0x000fea0003800200 */
.L_x_89:
[----:B------:R-:W-:Y:S01]  /*56d0*/  ISETP.NE.U32.AND P4, PT, R62, RZ, PT ;  /* 0x000000ff3e00720c */ /* 0x000fe20003f85070 */
[----:B------:R-:W-:Y:S01]  /*56e0*/  UISETP.NE.AND UP2, UPT, UR50, URZ, UPT ;  /* 0x000000ff3200728c */ /* 0x000fe2000bf45270 */
[----:B------:R-:W-:Y:S01]  /*56f0*/  ISETP.NE.U32.AND P2, PT, RZ, UR38, PT ;  /* 0x00000026ff007c0c */ /* 0x000fe2000bf45070 */
[----:B------:R-:W-:Y:S01]  /*5700*/  UISETP.NE.U32.AND UP1, UPT, UR44, URZ, UPT ;  /* 0x000000ff2c00728c */ /* 0x000fe2000bf25070 */
[----:B------:R-:W-:Y:S01]  /*5710*/  ISETP.NE.AND.EX P4, PT, R63, RZ, PT, P4 ;  /* 0x000000ff3f00720c */ /* 0x000fe20003f85340 */
[----:B------:R-:W-:Y:S01]  /*5720*/  UPLOP3.LUT UP0, UPT, UPT, UPT, UPT, 0x40, 0x4 ;  /* 0x000000000004789c */ /* 0x000fe20003f0e870 */
[----:B------:R-:W-:Y:S01]  /*5730*/  ISETP.NE.AND.EX P2, PT, RZ, UR39, PT, P2 ;  /* 0x00000027ff007c0c */ /* 0x000fe2000bf45320 */
[----:B------:R-:W-:Y:S01]  /*5740*/  UISETP.NE.AND.EX UP1, UPT, UR45, URZ, UPT, UP1 ;  /* 0x000000ff2d00728c */ /* 0x000fe2000bf25310 */
[----:B------:R-:W-:Y:S04]  /*5750*/  PLOP3.LUT P1, PT, PT, PT, UP2, 0x80, 0x8 ;  /* 0x000000000008781c */ /* 0x000fe80003f2f028 */
[----:B------:R-:W-:Y:S06]  /*5760*/  @UP2 UPLOP3.LUT UP0, UPT, UPT, UPT, UP1, 0x80, 0x8 ;  /* 0x000000000008289c */ /* 0x000fec0003f0f010 */
[----:B------:R-:W-:Y:S01]  /*5770*/  PLOP3.LUT P0, PT, PT, PT, UP0, 0x80, 0x8 ;  /* 0x000000000008781c */ /* 0x000fe20003f0f008 */
[----:B------:R-:W-:Y:S01]  /*5780*/  @!UPT UIADD3 URZ, UPT, UPT, URZ, URZ, URZ ;  /* 0x000000fffffff290 */ /* 0x000fe2000fffe0ff */
[----:B------:R-:W-:Y:S11]  /*5790*/  BRA.U !UP1, `(.L_x_92) ;  /* 0x0000000109387547 */ /* 0x000ff6000b800000 */
[----:B------:R-:W-:Y:S01]  /*57a0*/  UISETP.NE.U32.AND UP0, UPT, UR38, URZ, UPT ;  /* 0x000000ff2600728c */ /* 0x000fe2000bf05070 */
[----:B------:R-:W-:Y:S02]  /*57b0*/  HFMA2 R0, -RZ, RZ, 0, 5.9604644775390625e-08 ;  /* 0x00000001ff007431 */ /* 0x000fe400000001ff */
[----:B------:R-:W-:Y:S01]  /*57c0*/  IMAD.MOV.U32 R67, RZ, RZ, 0x1 ;  /* 0x00000001ff437424 */ /* 0x000fe200078e00ff */
[----:B------:R-:W-:Y:S06]  /*57d0*/  UISETP.NE.AND.EX UP0, UPT, UR39, URZ, UPT, UP0 ;  /* 0x000000ff2700728c */ /* 0x000fec000bf05300 */
[----:B------:R-:W-:Y:S05]  /*57e0*/  PLOP3.LUT P3, PT, PT, PT, UP0, 0x80, 0x8 ;  /* 0x000000000008781c */ /* 0x000fea0003f6f008 */
[----:B------:R-:W1:Y:S01]  /*57f0*/  @UP0 LDCU.64 UR6, c[0x0][0x888] ;  /* 0x00011100ff0607ac */ /* 0x000e620008000a00 */
[----:B------:R-:W-:Y:S07]  /*5800*/  @UP0 UIMAD UR4, UR36, UR44, URZ ;  /* 0x0000002c240402a4 */ /* 0x000fee000f8e02ff */
[----:B------:R-:W-:Y:S01]  /*5810*/  @!P3 PRMT R67, R0, 0x7610, R67 ;  /* 0x000076100043b816 */ /* 0x000fe20000000043 */
[----:B-1----:R-:W-:Y:S03]  /*5820*/  @UP0 UIMAD.WIDE UR6, UR4, 0x4, UR6 ;  /* 0x00000004040608a5 */ /* 0x002fe6000f8e0206 */
[----:B------:R-:W1:Y:S03]  /*5830*/  @!UP0 LDCU UR4, c[0x0][0x880] ;  /* 0x00011000ff0487ac */ /* 0x000e660008000800 */
[----:B------:R-:W-:Y:S01]  /*5840*/  IMAD.U32 R2, RZ, RZ, UR6 ;  /* 0x00000006ff027e24 */ /* 0x000fe2000f8e00ff */
[----:B------:R-:W-:Y:S05]  /*5850*/  MOV R3, UR7 ;  /* 0x0000000700037c02 */ /* 0x000fea0008000f00 */
[----:B-----5:R2:W5:Y:S02]  /*5860*/  @P3 LDG.E R35, desc[UR46][R2.64] ;  /* 0x0000002e02233981 */ /* 0x020564000c1e1900 */
[----:B-12---:R-:W-:Y:S02]  /*5870*/  @!P3 IMAD.U32 R35, RZ, RZ, UR4 ;  /* 0x00000004ff23be24 */ /* 0x006fe4000f8e00ff */
.L_x_92:
[----:B------:R-:W-:Y:S05]  /*5880*/  @!P4 BRA `(.L_x_93) ;  /* 0x000000000020c947 */ /* 0x000fea0003800000 */
[----:B------:R-:W-:Y:S04]  /*5890*/  ISETP.NE.U32.AND P3, PT, R60, RZ, PT ;  /* 0x000000ff3c00720c */ /* 0x000fe80003f65070 */
[----:B------:R-:W-:Y:S11]  /*58a0*/  ISETP.NE.AND.EX P3, PT, R61, RZ, PT, P3 ;  /* 0x000000ff3d00720c */ /* 0x000ff60003f65330 */
[----:B------:R-:W-:Y:S02]  /*58b0*/  @!UPT UIADD3 URZ, UPT, UPT, URZ, URZ, URZ ;  /* 0x000000fffffff290 */ /* 0x000fe4000fffe0ff */
[----:B------:R-:W1:Y:S01]  /*58c0*/  @P3 LDC.64 R2, c[0x0][0x8a8] ;  /* 0x00022a00ff023b82 */ /* 0x000e620000000a00 */
[----:B------:R-:W-:Y:S04]  /*58d0*/  @P3 IMAD R0, R62, UR36, RZ ;  /* 0x000000243e003c24 */ /* 0x000fe8000f8e02ff */
[----:B-1----:R-:W-:Y:S05]  /*58e0*/  @P3 IMAD.WIDE R2, R0, 0x4, R2 ;  /* 0x0000000400023825 */ /* 0x002fea00078e0202 */
[----:B-----5:R1:W5:Y:S02]  /*58f0*/  @P3 LDG.E R32, desc[UR46][R2.64] ;  /* 0x0000002e02203981 */ /* 0x020364000c1e1900 */
[----:B-1----:R-:W2:Y:S02]  /*5900*/  @!P3 LDC R32, c[0x0][0x8a0] ;  /* 0x00022800ff20bb82 */ /* 0x002ea40000000800 */
.L_x_93:
[----:B-----5:R-:W-:Y:S01]  /*5910*/  FSETP.NEU.AND P3, PT, R35, RZ, PT ;  /* 0x000000ff2300720b */ /* 0x020fe20003f6d000 */
[----:B------:R-:W-:Y:S01]  /*5920*/  BSSY B1, `(.L_x_94) ;  /* 0x0000039000017945 */ /* 0x000fe20003800000 */
[----:B------:R-:W-:Y:S01]  /*5930*/  SEL R5, RZ, 0xffffffff, P2 ;  /* 0xffffffffff057807 */ /* 0x000fe20001000000 */
[----:B------:R-:W-:Y:S01]  /*5940*/  IMAD.MOV.U32 R89, RZ, RZ, 0x1 ;  /* 0x00000001ff597424 */ /* 0x000fe200078e00ff */
[----:B------:R-:W-:Y:S01]  /*5950*/  @P1 LOP3.LUT P2, RZ, R67, 0xff, RZ, 0xc0, !PT ;  /* 0x000000ff43ff1812 */ /* 0x000fe2000784c0ff */
[C---:B------:R-:W-:Y:S01]  /*5960*/  IMAD R34, R30.reuse, 0x40, R33 ;  /* 0x000000401e227824 */ /* 0x040fe200078e0221 */
[----:B------:R-:W-:Y:S01]  /*5970*/  @P1 SEL R0, RZ, 0xffffffff, P3 ;  /* 0xffffffffff001807 */ /* 0x000fe20001800000 */
[----:B------:R-:W-:Y:S01]  /*5980*/  IMAD R86, R81, -0x10, R79 ;  /* 0xfffffff051567824 */ /* 0x000fe200078e024f */
[----:B------:R-:W-:Y:S01]  /*5990*/  LOP3.LUT R77, R77, 0x1, RZ, 0x3c, !PT ;  /* 0x000000014d4d7812 */ /* 0x000fe200078e3cff */
[----:B------:R-:W-:Y:S01]  /*59a0*/  IMAD.MOV.U32 R43, RZ, RZ, RZ ;  /* 0x000000ffff2b7224 */ /* 0x000fe200078e00ff */
[----:B------:R-:W-:Y:S02]  /*59b0*/  @P0 SEL R0, R5, R0, !P2 ;  /* 0x0000000005000207 */ /* 0x000fe40005000000 */
[----:B------:R-:W-:Y:S02]  /*59c0*/  CS2R R46, SRZ ;  /* 0x00000000002e7805 */ /* 0x000fe4000001ff00 */
[----:B------:R-:W-:Y:S02]  /*59d0*/  LEA R88, R30, UR48, 0x3 ;  /* 0x000000301e587c11 */ /* 0x000fe4000f8e18ff */
[----:B------:R-:W-:Y:S02]  /*59e0*/  CS2R R44, SRZ ;  /* 0x00000000002c7805 */ /* 0x000fe4000001ff00 */
[----:B------:R-:W-:Y:S02]  /*59f0*/  @P1 LOP3.LUT R0, R0, 0x1, RZ, 0xc0, !PT ;  /* 0x0000000100001812 */ /* 0x000fe400078ec0ff */
[----:B------:R-:W-:Y:S02]  /*5a00*/  CS2R R50, SRZ ;  /* 0x0000000000327805 */ /* 0x000fe4000001ff00 */
[----:B------:R-:W-:Y:S02]  /*5a10*/  SHF.L.U32 R3, R76, 0x1f, RZ ;  /* 0x0000001f4c037819 */ /* 0x000fe400000006ff */
[----:B------:R-:W-:Y:S02]  /*5a20*/  CS2R R48, SRZ ;  /* 0x0000000000307805 */ /* 0x000fe4000001ff00 */
[----:B------:R-:W-:Y:S02]  /*5a30*/  ISETP.NE.U32.OR P5, PT, R0, 0x1, !P1 ;  /* 0x000000010000780c */ /* 0x000fe40004fa5470 */
[----:B------:R-:W-:Y:S02]  /*5a40*/  CS2R R54, SRZ ;  /* 0x0000000000367805 */ /* 0x000fe4000001ff00 */
[----:B------:R-:W-:Y:S02]  /*5a50*/  PLOP3.LUT P2, PT, PT, PT, UP1, 0x80, 0x8 ;  /* 0x000000000008781c */ /* 0x000fe40003f4f018 */
[----:B------:R-:W-:Y:S02]  /*5a60*/  CS2R R52, SRZ ;  /* 0x0000000000347805 */ /* 0x000fe4000001ff00 */
[----:B------:R-:W-:Y:S02]  /*5a70*/  LOP3.LUT P4, R84, R67, 0xff, RZ, 0xc0, !PT ;  /* 0x000000ff43547812 */ /* 0x000fe4000788c0ff */
[----:B------:R-:W-:Y:S02]  /*5a80*/  CS2R R58, SRZ ;  /* 0x00000000003a7805 */ /* 0x000fe4000001ff00 */
[----:B------:R-:W-:Y:S02]  /*5a90*/  SEL R0, RZ, 0xffffffff, P3 ;  /* 0xffffffffff007807 */ /* 0x000fe40001800000 */
[----:B------:R-:W-:Y:S02]  /*5aa0*/  CS2R R56, SRZ ;  /* 0x0000000000387805 */ /* 0x000fe4000001ff00 */
[----:B------:R-:W-:Y:S02]  /*5ab0*/  P2R R87, PR, RZ, 0x20 ;  /* 0x00000020ff577803 */ /* 0x000fe40000000000 */
[----:B------:R-:W-:Y:S02]  /*5ac0*/  @P5 SHF.L.U32 R2, R77, 0x1f, RZ ;  /* 0x0000001f4d025819 */ /* 0x000fe400000006ff */
[----:B------:R-:W-:Y:S02]  /*5ad0*/  @P2 SEL R0, R5, R0, !P4 ;  /* 0x0000000005002207 */ /* 0x000fe40006000000 */
[----:B------:R-:W1:Y:S02]  /*5ae0*/  @P5 SYNCS.PHASECHK.TRANS64.TRYWAIT P1, [UR48+0x80], R2 ;  /* 0x00008002ff0055a7 */ /* 0x000e640008021130 */
[----:B------:R-:W-:Y:S04]  /*5af0*/  LOP3.LUT R0, R0, 0x1, RZ, 0xc0, !PT ;  /* 0x0000000100007812 */ /* 0x000fe800078ec0ff */
[----:B------:R-:W-:Y:S04]  /*5b00*/  ISETP.NE.U32.AND P2, PT, R0, 0x1, PT ;  /* 0x000000010000780c */ /* 0x000fe80003f45070 */
[----:B------:R-:W-:Y:S01]  /*5b10*/  P2R R90, PR, RZ, 0x4 ;  /* 0x00000004ff5a7803 */ /* 0x000fe20000000000 */
[----:B------:R3:W4:Y:S01]  /*5b20*/  SYNCS.PHASECHK.TRANS64.TRYWAIT P0, [R88+URZ+0xf0], R3 ;  /* 0x0000f003580075a7 */ /* 0x00072200080011ff */
[----:B-1----:R-:W-:Y:S01]  /*5b30*/  @P5 SEL R89, RZ, 0x1, !P1 ;  /* 0x00000001ff595807 */ /* 0x002fe20004800000 */
[----:B---3--:R-:W-:Y:S06]  /*5b40*/  @!P5 BRA `(.L_x_95) ;  /* 0x000000000058d947 */ /* 0x008fec0003800000 */
[----:B------:R-:W-:Y:S01]  /*5b50*/  IMAD.MOV.U32 R47, RZ, RZ, RZ ;  /* 0x000000ffff2f7224 */ /* 0x000fe200078e00ff */
[----:B------:R-:W-:Y:S01]  /*5b60*/  ISETP.NE.AND P1, PT, R89, RZ, PT ;  /* 0x000000ff5900720c */ /* 0x000fe20003f25270 */
[----:B------:R-:W-:Y:S01]  /*5b70*/  BSSY B0, `(.L_x_96) ;  /* 0x000000c000007945 */ /* 0x000fe20003800000 */
[----:B------:R-:W-:Y:S02]  /*5b80*/  CS2R R58, SRZ ;  /* 0x00000000003a7805 */ /* 0x000fe4000001ff00 */
[----:B------:R-:W-:Y:S02]  /*5b90*/  CS2R R56, SRZ ;  /* 0x0000000000387805 */ /* 0x000fe4000001ff00 */
[----:B------:R-:W-:Y:S02]  /*5ba0*/  CS2R R54, SRZ ;  /* 0x0000000000367805 */ /* 0x000fe4000001ff00 */
[----:B------:R-:W-:Y:S02]  /*5bb0*/  CS2R R52, SRZ ;  /* 0x0000000000347805 */ /* 0x000fe4000001ff00 */
[----:B------:R-:W-:Y:S02]  /*5bc0*/  CS2R R50, SRZ ;  /* 0x0000000000327805 */ /* 0x000fe4000001ff00 */
[----:B------:R-:W-:Y:S02]  /*5bd0*/  CS2R R48, SRZ ;  /* 0x0000000000307805 */ /* 0x000fe4000001ff00 */
[----:B------:R-:W-:Y:S01]  /*5be0*/  CS2R R44, SRZ ;  /* 0x00000000002c7805 */ /* 0x000fe2000001ff00 */
[----:B------:R-:W-:Y:S06]  /*5bf0*/  @P1 BRA `(.L_x_97) ;  /* 0x00000000000c1947 */ /* 0x000fec0003800000 */
[----:B------:R-:W-:Y:S04]  /*5c00*/  SHF.L.U32 R5, R77, 0x1f, RZ ;  /* 0x0000001f4d057819 */ /* 0x000fe800000006ff */
[----:B------:R-:W1:Y:S02]  /*5c10*/  SYNCS.PHASECHK.TRANS64.TRYWAIT P1, [UR48+0x80], R5 ;  /* 0x00008005ff0075a7 */ /* 0x000e640008021130 */
[----:B-1----:R-:W-:Y:S05]  /*5c20*/  @!P1 BRA `(.L_x_98) ;  /* 0x0000003000c49947 */ /* 0x002fea0003800000 */
.L_x_97:
[----:B------:R-:W-:Y:S05]  /*5c30*/  BSYNC B0 ;  /* 0x0000000000007941 */ /* 0x000fea0003800000 */
.L_x_96:
[----:B------:R-:W-:Y:S01]  /*5c40*/  ISETP.NE.AND P1, PT, R90, RZ, PT ;  /* 0x000000ff5a00720c */ /* 0x000fe20003f25270 */
[----:B------:R-:W-:Y:S11]  /*5c50*/  HFMA2 R43, -RZ, RZ, 0, 5.9604644775390625e-08 ;  /* 0x00000001ff2b7431 */ /* 0x000ff600000001ff */
[----:B------:R-:W-:Y:S01]  /*5c60*/  @!UPT UIADD3 URZ, UPT, UPT, URZ, URZ, URZ ;  /* 0x000000fffffff290 */ /* 0x000fe2000fffe0ff */
[----:B------:R3:W1:Y:S04]  /*5c70*/  @P1 LDS.128 R56, [R80] ;  /* 0x0000000050381984 */ /* 0x0006680000000c00 */
[----:B------:R3:W1:Y:S04]  /*5c80*/  @P1 LDS.128 R52, [R79+0x10] ;  /* 0x000010004f341984 */ /* 0x0006680000000c00 */
[----:B------:R3:W1:Y:S04]  /*5c90*/  @P1 LDS.128 R48, [R78+0x20] ;  /* 0x000020004e301984 */ /* 0x0006680000000c00 */
[----:B------:R3:W1:Y:S02]  /*5ca0*/  @P1 LDS.128 R44, [R86+0x30] ;  /* 0x00003000562c1984 */ /* 0x0006640000000c00 */
.L_x_95:
[----:B------:R-:W-:Y:S05]  /*5cb0*/  BSYNC B1 ;  /* 0x0000000000017941 */ /* 0x000fea0003800000 */
.L_x_94:
[----:B-1----:R-:W-:Y:S04]  /*5cc0*/  SHF.R.U32.HI R5, RZ, 0x15, R34 ;  /* 0x00000015ff057819 */ /* 0x002fe80000011622 */
[----:B------:R-:W-:Y:S01]  /*5cd0*/  LOP3.LUT P1, RZ, R5, 0x3, R72, 0x48, !PT ;  /* 0x0000000305ff7812 */ /* 0x000fe20007824848 */
[----:B------:R-:W-:Y:S01]  /*5ce0*/  @!UPT UIADD3 URZ, UPT, UPT, URZ, URZ, URZ ;  /* 0x000000fffffff290 */ /* 0x000fe2000fffe0ff */
[----:B----4-:R-:W-:Y:S11]  /*5cf0*/  @P0 BRA `(.L_x_99) ;  /* 0x0000000000080947 */ /* 0x010ff60003800000 */
[----:B------:R-:W1:Y:S02]  /*5d00*/  SYNCS.PHASECHK.TRANS64.TRYWAIT P0, [R88+URZ+0xf0], R3 ;  /* 0x0000f003580075a7 */ /* 0x000e6400080011ff */
[----:B-1----:R-:W-:Y:S05]  /*5d10*/  @!P0 BRA `(.L_x_100) ;  /* 0x0000003000a08947 */ /* 0x002fea0003800000 */
.L_x_99:
[----:B------:R-:W-:Y:S05]  /*5d20*/  @!P1 BRA `(.L_x_101) ;  /* 0x0000000000409947 */ /* 0x000fea0003800000 */
[----:B------:R-:W4:Y:S01]  /*5d30*/  LDCU.64 UR8, c[0x4][0x70] ;  /* 0x01000e00ff0877ac */ /* 0x000f220008000a00 */
[----:B-1----:R-:W-:Y:S01]  /*5d40*/  MOV R3, 0x0 ;  /* 0x0000000000037802 */ /* 0x002fe20000000f00 */
[----:B------:R-:W-:Y:S02]  /*5d50*/  HFMA2 R12, -RZ, RZ, 0, 5.9604644775390625e-08 ;  /* 0x00000001ff0c7431 */ /* 0x000fe400000001ff */
[----:B------:R-:W-:Y:S02]  /*5d60*/  IMAD.MOV.U32 R8, RZ, RZ, 0x192 ;  /* 0x00000192ff087424 */ /* 0x000fe400078e00ff */
[----:B------:R-:W-:Y:S01]  /*5d70*/  IMAD.MOV.U32 R13, RZ, RZ, RZ ;  /* 0x000000ffff0d7224 */ /* 0x000fe200078e00ff */
[----:B------:R-:W1:Y:S01]  /*5d80*/  LDCU.64 UR6, c[0x4][0x78] ;  /* 0x01000f00ff0677ac */ /* 0x000e620008000a00 */
[----:B------:R-:W2:Y:S01]  /*5d90*/  LDC.64 R2, c[0x4][R3] ;  /* 0x0100000003027b82 */ /* 0x000ea20000000a00 */
[----:B------:R-:W5:Y:S01]  /*5da0*/  LDCU.64 UR4, c[0x4][0x10] ;  /* 0x01000200ff0477ac */ /* 0x000f620008000a00 */
[----:B----4-:R-:W-:Y:S01]  /*5db0*/  MOV R5, UR9 ;  /* 0x0000000900057c02 */ /* 0x010fe20008000f00 */
[----:B------:R-:W-:Y:S01]  /*5dc0*/  IMAD.U32 R4, RZ, RZ, UR8 ;  /* 0x00000008ff047e24 */ /* 0x000fe2000f8e00ff */
[----:B-1----:R-:W-:Y:S01]  /*5dd0*/  MOV R7, UR7 ;  /* 0x0000000700077c02 */ /* 0x002fe20008000f00 */
[----:B------:R-:W-:Y:S01]  /*5de0*/  IMAD.U32 R6, RZ, RZ, UR6 ;  /* 0x00000006ff067e24 */ /* 0x000fe2000f8e00ff */
[----:B-----5:R-:W-:Y:S01]  /*5df0*/  MOV R11, UR5 ;  /* 0x00000005000b7c02 */ /* 0x020fe20008000f00 */
[----:B------:R-:W-:Y:S02]  /*5e00*/  IMAD.U32 R10, RZ, RZ, UR4 ;  /* 0x00000004ff0a7e24 */ /* 0x000fe4000f8e00ff */
[----:B------:R-:W-:Y:S07]  /*5e10*/  LEPC R20, `(.L_x_101) ;  /* 0x000000001014794e */ /* 0x000fee0000000000 */
[----:B--23--:R-:W-:Y:S05]  /*5e20*/  CALL.ABS.NOINC R2 ;  /* 0x0000000002007343 */ /* 0x00cfea0003c00000 */
.L_x_101:
[----:B------:R-:W-:Y:S01]  /*5e30*/  LOP3.LUT R20, R56, 0xffffe000, RZ, 0xc0, !PT ;  /* 0xffffe00038147812 */ /* 0x000fe200078ec0ff */
[----:B------:R-:W-:Y:S05]  /*5e40*/  WARPSYNC.ALL ;  /* 0x0000000000007948 */ /* 0x000fea0003800000 */
[----:B------:R-:W-:Y:S01]  /*5e50*/  R2UR UR4, R34 ;  /* 0x00000000220472ca */ /* 0x000fe200000e0000 */
[----:B------:R-:W-:Y:S01]  /*5e60*/  BSSY.RECONVERGENT B0, `(.L_x_102) ;  /* 0x0000058000007945 */ /* 0x000fe20003800200 */
[----:B------:R-:W-:Y:S02]  /*5e70*/  LOP3.LUT R21, R57, 0xffffe000, RZ, 0xc0, !PT ;  /* 0xffffe00039157812 */ /* 0x000fe400078ec0ff */
[----:B------:R-:W-:Y:S02]  /*5e80*/  LOP3.LUT R40, R58, 0xffffe000, RZ, 0xc0, !PT ;  /* 0xffffe0003a287812 */ /* 0x000fe400078ec0ff */
[----:B------:R-:W-:Y:S02]  /*5e90*/  LOP3.LUT R41, R52, 0xffffe000, RZ, 0xc0, !PT ;  /* 0xffffe00034297812 */ /* 0x000fe400078ec0ff */
[----:B------:R-:W-:Y:S05]  /*5ea0*/  ISETP.NE.AND P0, PT, R82, RZ, PT ;  /* 0x000000ff5200720c */ /* 0x000fea0003f05270 */
[----:B------:R-:W2:Y:S02]  /*5eb0*/  LDTM.x16 R4, tmem[UR4] ;  /* 0x00000004000479ee */ /* 0x000ea40008240000 */
[C---:B--2---:R-:W-:Y:S01]  /*5ec0*/  FMUL R0, R32.reuse, R4 ;  /* 0x0000000420007220 */ /* 0x044fe20000400000 */
[C---:B------:R-:W-:Y:S01]  /*5ed0*/  FMUL R2, R32.reuse, R5 ;  /* 0x0000000520027220 */ /* 0x040fe20000400000 */
[C---:B-1----:R-:W-:Y:S01]  /*5ee0*/  FMUL R3, R32.reuse, R6 ;  /* 0x0000000620037220 */ /* 0x042fe20000400000 */
[----:B------:R-:W-:Y:S01]  /*5ef0*/  FMUL R7, R32, R7 ;  /* 0x0000000720077220 */ /* 0x000fe20000400000 */
[----:B------:R-:W-:Y:S01]  /*5f00*/  FFMA R36, R35, R20, R0 ;  /* 0x0000001423247223 */ /* 0x000fe20000000000 */
[----:B------:R-:W-:Y:S01]  /*5f10*/  LOP3.LUT R20, R59, 0xffffe000, RZ, 0xc0, !PT ;  /* 0xffffe0003b147812 */ /* 0x000fe200078ec0ff */
[C---:B------:R-:W-:Y:S01]  /*5f20*/  FFMA R37, R35.reuse, R21, R2 ;  /* 0x0000001523257223 */ /* 0x040fe20000000002 */
[----:B------:R-:W-:Y:S01]  /*5f30*/  LOP3.LUT R21, R54, 0xffffe000, RZ, 0xc0, !PT ;  /* 0xffffe00036157812 */ /* 0x000fe200078ec0ff */
[----:B------:R-:W-:Y:S01]  /*5f40*/  FFMA R38, R35, R40, R3 ;  /* 0x0000002823267223 */ /* 0x000fe20000000003 */
[----:B------:R-:W-:Y:S01]  /*5f50*/  LOP3.LUT R40, R53, 0xffffe000, RZ, 0xc0, !PT ;  /* 0xffffe00035287812 */ /* 0x000fe200078ec0ff */
[----:B------:R-:W-:Y:S01]  /*5f60*/  FFMA R39, R35, R20, R7 ;  /* 0x0000001423277223 */ /* 0x000fe20000000007 */
[----:B------:R-:W-:Y:S01]  /*5f70*/  LOP3.LUT R20, R55, 0xffffe000, RZ, 0xc0, !PT ;  /* 0xffffe00037147812 */ /* 0x000fe200078ec0ff */
[C---:B------:R-:W-:Y:S01]  /*5f80*/  FMUL R4, R32.reuse, R8 ;  /* 0x0000000820047220 */ /* 0x040fe20000400000 */
[----:B------:R-:W-:Y:S01]  /*5f90*/  F2FP.TF32.F32.PACK_B R36, R36 ;  /* 0x00000024ff24723e */ /* 0x000fe200024050ff */
[C---:B------:R-:W-:Y:S01]  /*5fa0*/  FMUL R5, R32.reuse, R9 ;  /* 0x0000000920057220 */ /* 0x040fe20000400000 */
[----:B------:R-:W-:Y:S01]  /*5fb0*/  F2FP.TF32.F32.PACK_B R37, R37 ;  /* 0x00000025ff25723e */ /* 0x000fe200024050ff */
[C---:B------:R-:W-:Y:S01]  /*5fc0*/  FMUL R6, R32.reuse, R10 ;  /* 0x0000000a20067220 */ /* 0x040fe20000400000 */
[----:B------:R-:W-:Y:S01]  /*5fd0*/  FMUL R11, R32, R11 ;  /* 0x0000000b200b7220 */ /* 0x000fe20000400000 */
[----:B------:R-:W-:Y:S01]  /*5fe0*/  F2FP.TF32.F32.PACK_B R38, R38 ;  /* 0x00000026ff26723e */ /* 0x000fe200024050ff */
[C---:B------:R-:W-:Y:S01]  /*5ff0*/  FFMA R4, R35.reuse, R41, R4 ;  /* 0x0000002923047223 */ /* 0x040fe20000000004 */
[----:B------:R-:W-:Y:S01]  /*6000*/  F2FP.TF32.F32.PACK_B R39, R39 ;  /* 0x00000027ff27723e */ /* 0x000fe200024050ff */
[C---:B------:R-:W-:Y:S01]  /*6010*/  FFMA R5, R35.reuse, R40, R5 ;  /* 0x0000002823057223 */ /* 0x040fe20000000005 */
[C---:B------:R-:W-:Y:S01]  /*6020*/  FFMA R6, R35.reuse, R21, R6 ;  /* 0x0000001523067223 */ /* 0x040fe20000000006 */
[----:B------:R-:W-:Y:S01]  /*6030*/  FFMA R7, R35, R20, R11 ;  /* 0x0000001423077223 */ /* 0x000fe2000000000b */
[----:B------:R-:W-:Y:S01]  /*6040*/  LOP3.LUT R41, R48, 0xffffe000, RZ, 0xc0, !PT ;  /* 0xffffe00030297812 */ /* 0x000fe200078ec0ff */
[----:B------:R1:W-:Y:S01]  /*6050*/  STS.128 [R80], R36 ;  /* 0x0000002450007388 */ /* 0x0003e20000000c00 */
[----:B------:R-:W-:Y:S01]  /*6060*/  LOP3.LUT R40, R49, 0xffffe000, RZ, 0xc0, !PT ;  /* 0xffffe00031287812 */ /* 0x000fe200078ec0ff */
[C---:B------:R-:W-:Y:S01]  /*6070*/  FMUL R8, R32.reuse, R12 ;  /* 0x0000000c20087220 */ /* 0x040fe20000400000 */
[----:B------:R-:W-:Y:S01]  /*6080*/  FMUL R9, R32, R13 ;  /* 0x0000000d20097220 */ /* 0x000fe20000400000 */
[----:B------:R-:W-:Y:S01]  /*6090*/  LOP3.LUT R21, R50, 0xffffe000, RZ, 0xc0, !PT ;  /* 0xffffe00032157812 */ /* 0x000fe200078ec0ff */
[C---:B------:R-:W-:Y:S01]  /*60a0*/  FMUL R10, R32.reuse, R14 ;  /* 0x0000000e200a7220 */ /* 0x040fe20000400000 */
[----:B------:R-:W-:Y:S01]  /*60b0*/  LOP3.LUT R20, R51, 0xffffe000, RZ, 0xc0, !PT ;  /* 0xffffe00033147812 */ /* 0x000fe200078ec0ff */
[----:B------:R-:W-:Y:S01]  /*60c0*/  FMUL R15, R32, R15 ;  /* 0x0000000f200f7220 */ /* 0x000fe20000400000 */
[----:B------:R-:W-:Y:S01]  /*60d0*/  F2FP.TF32.F32.PACK_B R4, R4 ;  /* 0x00000004ff04723e */ /* 0x000fe200024050ff */
[C---:B------:R-:W-:Y:S01]  /*60e0*/  FFMA R8, R35.reuse, R41, R8 ;  /* 0x0000002923087223 */ /* 0x040fe20000000008 */
[----:B------:R-:W-:Y:S01]  /*60f0*/  F2FP.TF32.F32.PACK_B R5, R5 ;  /* 0x00000005ff05723e */ /* 0x000fe200024050ff */
[C---:B------:R-:W-:Y:S01]  /*6100*/  FFMA R9, R35.reuse, R40, R9 ;  /* 0x0000002823097223 */ /* 0x040fe20000000009 */
[----:B------:R-:W-:Y:S01]  /*6110*/  F2FP.TF32.F32.PACK_B R6, R6 ;  /* 0x00000006ff06723e */ /* 0x000fe200024050ff */
[C---:B------:R-:W-:Y:S01]  /*6120*/  FFMA R10, R35.reuse, R21, R10 ;  /* 0x00000015230a7223 */ /* 0x040fe2000000000a */
[----:B------:R-:W-:Y:S01]  /*6130*/  F2FP.TF32.F32.PACK_B R7, R7 ;  /* 0x00000007ff07723e */ /* 0x000fe200024050ff */
[----:B------:R-:W-:Y:S01]  /*6140*/  FFMA R11, R35, R20, R15 ;  /* 0x00000014230b7223 */ /* 0x000fe2000000000f */
[----:B------:R-:W-:Y:S01]  /*6150*/  LOP3.LUT R41, R44, 0xffffe000, RZ, 0xc0, !PT ;  /* 0xffffe0002c297812 */ /* 0x000fe200078ec0ff */
[C---:B------:R-:W-:Y:S01]  /*6160*/  FMUL R12, R32.reuse, R16 ;  /* 0x00000010200c7220 */ /* 0x040fe20000400000 */
[----:B------:R-:W-:Y:S01]  /*6170*/  LOP3.LUT R40, R45, 0xffffe000, RZ, 0xc0, !PT ;  /* 0xffffe0002d287812 */ /* 0x000fe200078ec0ff */
[----:B------:R1:W-:Y:S01]  /*6180*/  STS.128 [R79+0x10], R4 ;  /* 0x000010044f007388 */ /* 0x0003e20000000c00 */
        /* <DEDUP_REMOVED lines=13> */
[----:B------:R-:W-:Y:S02]  /*6260*/  F2FP.TF32.F32.PACK_B R12, R12 ;  /* 0x0000000cff0c723e */ /* 0x000fe400024050ff */
[----:B------:R-:W-:Y:S01]  /*6270*/  F2FP.TF32.F32.PACK_B R13, R13 ;  /* 0x0000000dff0d723e */ /* 0x000fe200024050ff */
[----:B------:R1:W-:Y:S01]  /*6280*/  STS.128 [R78+0x20], R8 ;  /* 0x000020084e007388 */ /* 0x0003e20000000c00 */
[----:B------:R-:W-:Y:S02]  /*6290*/  F2FP.TF32.F32.PACK_B R14, R14 ;  /* 0x0000000eff0e723e */ /* 0x000fe400024050ff */
[----:B------:R-:W-:Y:S05]  /*62a0*/  F2FP.TF32.F32.PACK_B R15, R15 ;  /* 0x0000000fff0f723e */ /* 0x000fea00024050ff */
[----:B------:R1:W-:Y:S01]  /*62b0*/  STS.128 [R86+0x30], R12 ;  /* 0x0000300c56007388 */ /* 0x0003e20000000c00 */
[----:B------:R-:W-:Y:S01]  /*62c0*/  @!PT LDS RZ, [RZ] ;  /* 0x00000000fffff984 */ /* 0x000fe20000000800 */
[----:B------:R-:W-:Y:S01]  /*62d0*/  @!PT LDS RZ, [RZ] ;  /* 0x00000000fffff984 */ /* 0x000fe20000000800 */
[----:B------:R-:W-:Y:S01]  /*62e0*/  @!PT LDS RZ, [RZ] ;  /* 0x00000000fffff984 */ /* 0x000fe20000000800 */
[----:B------:R-:W-:Y:S01]  /*62f0*/  @!PT LDS RZ, [RZ] ;  /* 0x00000000fffff984 */ /* 0x000fe20000000800 */
[----:B------:R2:W-:Y:S07]  /*6300*/  MEMBAR.ALL.CTA ;  /* 0x0000000000007992 */ /* 0x0005ee0000008000 */
[----:B--2---:R-:W2:Y:S02]  /*6310*/  FENCE.VIEW.ASYNC.S ;  /* 0x00000000000073c6 */ /* 0x004ea40000000000 */
[----:B--2---:R-:W-:Y:S06]  /*6320*/  BAR.SYNC.DEFER_BLOCKING 0x1, 0x80 ;  /* 0x0042000000007b1d */ /* 0x004fec0000010000 */
[----:B------:R-:W-:Y:S05]  /*6330*/  @P0 BRA `(.L_x_103) ;  /* 0x0000000000280947 */ /* 0x000fea0003800000 */
[----:B------:R-:W-:Y:S02]  /*6340*/  UIADD3 UR4, UPT, UPT, UR48, 0x200, URZ ;  /* 0x0000020030047890 */ /* 0x000fe4000fffe0ff */
[----:B------:R-:W-:Y:S01]  /*6350*/  UIADD3 UR6, UP0, UPT, UR52, 0x680, URZ ;  /* 0x0000068034067890 */ /* 0x000fe2000ff1e0ff */
[----:B------:R-:W-:Y:S03]  /*6360*/  UMOV UR43, UR36 ;  /* 0x00000024002b7c82 */ /* 0x000fe60008000000 */
[----:B------:R-:W-:Y:S01]  /*6370*/  MOV R73, UR4 ;  /* 0x0000000400497c02 */ /* 0x000fe20008000f00 */
[----:B------:R-:W-:Y:S03]  /*6380*/  UIADD3.X UR7, UPT, UPT, URZ, UR53, URZ, UP0, !UPT ;  /* 0x00000035ff077290 */ /* 0x000fe600087fe4ff */
[----:B------:R-:W-:Y:S11]  /*6390*/  R2UR UR40, R73 ;  /* 0x00000000492872ca */ /* 0x000ff600000e0000 */
[----:B------:R-:W-:Y:S02]  /*63a0*/  @!UPT UIADD3 URZ, UPT, UPT, URZ, URZ, URZ ;  /* 0x000000fffffff290 */ /* 0x000fe4000fffe0ff */
[----:B------:R2:W-:Y:S01]  /*63b0*/  UTMASTG.3D [UR40], [UR6] ;  /* 0x00000028060073b5 */ /* 0x0005e20008010000 */
[----:B------:R0:W-:Y:S01]  /*63c0*/  UTMACMDFLUSH ;  /* 0x00000000000079b7 */ /* 0x0001e20000000000 */
[----:B--2---:R-:W-:Y:S04]  /*63d0*/  DEPBAR.LE SB0, 0x1 ;  /* 0x000080400000791a */ /* 0x004fe80000000000 */
.L_x_103:
[----:B------:R-:W-:Y:S05]  /*63e0*/  BSYNC.RECONVERGENT B0 ;  /* 0x0000000000007941 */ /* 0x000fea0003800200 */
.L_x_102:
[----:B------:R-:W-:Y:S01]  /*63f0*/  BAR.SYNC.DEFER_BLOCKING 0x1, 0x80 ;  /* 0x0042000000007b1d */ /* 0x000fe20000010000 */
[----:B------:R-:W-:Y:S01]  /*6400*/  ISETP.NE.AND P1, PT, R87, RZ, PT ;  /* 0x000000ff5700720c */ /* 0x000fe20003f25270 */
[----:B------:R-:W-:Y:S01]  /*6410*/  UISETP.NE.AND UP0, UPT, UR49, URZ, UPT ;  /* 0x000000ff3100728c */ /* 0x000fe2000bf05270 */
[----:B------:R-:W-:Y:S11]  /*6420*/  LEA R3, R43, UR48, 0x3 ;  /* 0x000000302b037c11 */ /* 0x000ff6000f8e18ff */
[----:B------:R-:W-:Y:S01]  /*6430*/  @P1 SHF.L.U32 R2, R77, 0x1f, RZ ;  /* 0x0000001f4d021819 */ /* 0x000fe200000006ff */
[----:B------:R-:W-:Y:S06]  /*6440*/  BRA.U !UP0, `(.L_x_104) ;  /* 0x0000000108247547 */ /* 0x000fec000b800000 */
[----:B-1----:R-:W-:Y:S01]  /*6450*/  IMAD.U32 R5, RZ, RZ, UR51 ;  /* 0x00000033ff057e24 */ /* 0x002fe2000f8e00ff */
[----:B------:R-:W-:Y:S01]  /*6460*/  MOV R0, UR37 ;  /* 0x0000002500007c02 */ /* 0x000fe20008000f00 */
[----:B------:R-:W-:Y:S03]  /*6470*/  UIADD3 UR51, UPT, UPT, UR51, 0x1, URZ ;  /* 0x0000000133337890 */ /* 0x000fe6000fffe0ff */
[----:B------:R-:W-:Y:S01]  /*6480*/  @P1 LEA R5, R5, UR48, 0x3 ;  /* 0x0000003005051c11 */ /* 0x000fe2000f8e18ff */
[----:B------:R-:W-:Y:S04]  /*6490*/  UISETP.NE.AND UP0, UPT, UR51, 0x4, UPT ;  /* 0x000000043300788c */ /* 0x000fe8000bf05270 */
[----:B------:R-:W-:Y:S01]  /*64a0*/  @P1 VIADD R5, R5, 0xa0 ;  /* 0x000000a005051836 */ /* 0x000fe20000000000 */
[----:B------:R-:W-:Y:S04]  /*64b0*/  USEL UR51, UR51, URZ, UP0 ;  /* 0x000000ff33337287 */ /* 0x000fe80008000000 */
[----:B------:R-:W-:Y:S04]  /*64c0*/  @P1 PRMT R0, R0, 0x654, R5 ;  /* 0x0000065400001816 */ /* 0x000fe80000000005 */
[----:B------:R2:W-:Y:S04]  /*64d0*/  @P1 SYNCS.ARRIVE.TRANS64.RED.A1T0 RZ, [R0+URZ], RZ ;  /* 0x000000ff00ff19a7 */ /* 0x0005e800081004ff */
.L_x_104:
[----:B------:R-:W4:Y:S01]  /*64e0*/  @P1 SYNCS.PHASECHK.TRANS64.TRYWAIT P0, [R3+URZ+0x80], R2 ;  /* 0x00008002030015a7 */ /* 0x000f2200080011ff */
[----:B------:R-:W-:Y:S01]  /*64f0*/  BSSY B1, `(.L_x_105) ;  /* 0x0000016000017945 */ /* 0x000fe20003800000 */
[----:B----4-:R-:W-:Y:S03]  /*6500*/  @P1 SEL R89, RZ, 0x1, !P0 ;  /* 0x00000001ff591807 */ /* 0x010fe60004000000 */
[----:B------:R-:W-:Y:S05]  /*6510*/  @!P1 BRA `(.L_x_106) ;  /* 0x00000000004c9947 */ /* 0x000fea0003800000 */
[----:B------:R-:W-:Y:S01]  /*6520*/  ISETP.NE.AND P0, PT, R89, RZ, PT ;  /* 0x000000ff5900720c */ /* 0x000fe20003f05270 */
[----:B------:R-:W-:Y:S01]  /*6530*/  BSSY B0, `(.L_x_107) ;  /* 0x000000b000007945 */ /* 0x000fe20003800000 */
[----:B------:R-:W-:Y:S11]  /*6540*/  ISETP.NE.AND P1, PT, R90, RZ, PT ;  /* 0x000000ff5a00720c */ /* 0x000ff60003f25270 */
[----:B------:R-:W-:Y:S02]  /*6550*/  @!UPT UIADD3 URZ, UPT, UPT, URZ, URZ, URZ ;  /* 0x000000fffffff290 */ /* 0x000fe4000fffe0ff */
[C---:B-1----:R-:W-:Y:S01]  /*6560*/  @P1 IMAD R6, R43.reuse, 0x2000, R80 ;  /* 0x000020002b061824 */ /* 0x042fe200078e0250 */
[C---:B------:R-:W-:Y:S01]  /*6570*/  @P1 LEA R4, R43.reuse, R78, 0xd ;  /* 0x0000004e2b041211 */ /* 0x040fe200078e68ff */
[C---:B------:R-:W-:Y:S02]  /*6580*/  @P1 IMAD R5, R43.reuse, 0x2000, R79 ;  /* 0x000020002b051824 */ /* 0x040fe400078e024f */
[----:B------:R-:W-:Y:S01]  /*6590*/  @P1 IMAD R2, R43, 0x2000, R86 ;  /* 0x000020002b021824 */ /* 0x000fe200078e0256 */
[----:B------:R-:W-:Y:S06]  /*65a0*/  @P0 BRA `(.L_x_108) ;  /* 0x00000000000c0947 */ /* 0x000fec0003800000 */
[----:B--2---:R-:W-:Y:S04]  /*65b0*/  SHF.L.U32 R0, R77, 0x1f, RZ ;  /* 0x0000001f4d007819 */ /* 0x004fe800000006ff */
[----:B------:R-:W1:Y:S02]  /*65c0*/  SYNCS.PHASECHK.TRANS64.TRYWAIT P0, [R3+URZ+0x80], R0 ;  /* 0x00008000030075a7 */ /* 0x000e6400080011ff */
[----:B-1----:R-:W-:Y:S05]  /*65d0*/  @!P0 BRA `(.L_x_109) ;  /* 0x0000002800848947 */ /* 0x002fea0003800000 */
.L_x_108:
[----:B------:R-:W-:Y:S05]  /*65e0*/  BSYNC B0 ;  /* 0x0000000000007941 */ /* 0x000fea0003800000 */
.L_x_107:
[----:B------:R-:W-:Y:S02]  /*65f0*/  ISETP.NE.AND P0, PT, R90, RZ, PT ;  /* 0x000000ff5a00720c */ /* 0x000fe40003f05270 */
[----:B------:R-:W-:Y:S11]  /*6600*/  IADD3 R43, PT, PT, R43, 0x1, RZ ;  /* 0x000000012b2b7810 */ /* 0x000ff60007ffe0ff */
[----:B------:R4:W1:Y:S04]  /*6610*/  @P0 LDS.128 R56, [R6] ;  /* 0x0000000006380984 */ /* 0x0008680000000c00 */
[----:B------:R4:W1:Y:S04]  /*6620*/  @P0 LDS.128 R52, [R5+0x10] ;  /* 0x0000100005340984 */ /* 0x0008680000000c00 */
[----:B------:R4:W1:Y:S04]  /*6630*/  @P0 LDS.128 R48, [R4+0x20] ;  /* 0x0000200004300984 */ /* 0x0008680000000c00 */
[----:B------:R4:W1:Y:S02]  /*6640*/  @P0 LDS.128 R44, [R2+0x30] ;  /* 0x00003000022c0984 */ /* 0x0008640000000c00 */
.L_x_106:
[----:B------:R-:W-:Y:S05]  /*6650*/  BSYNC B1 ;  /* 0x0000000000017941 */ /* 0x000fea0003800000 */
.L_x_105:
[----:B-1----:R-:W-:Y:S05]  /*6660*/  VIADD R3, R34, 0x10 ;  /* 0x0000001022037836 */ /* 0x002fea0000000000 */
[----:B------:R-:W-:Y:S04]  /*6670*/  SHF.R.U32.HI R3, RZ, 0x15, R3 ;  /* 0x00000015ff037819 */ /* 0x000fe80000011603 */
[----:B------:R-:W-:Y:S11]  /*6680*/  LOP3.LUT P0, RZ, R3, 0x3, R72, 0x48, !PT ;  /* 0x0000000303ff7812 */ /* 0x000ff60007804848 */
[----:B------:R-:W-:Y:S02]  /*6690*/  @!UPT UIADD3 URZ, UPT, UPT, URZ, URZ, URZ ;  /* 0x000000fffffff290 */ /* 0x000fe4000fffe0ff */
[----:B------:R-:W-:Y:S05]  /*66a0*/  @!P0 BRA `(.L_x_110) ;  /* 0x0000000000408947 */ /* 0x000fea0003800000 */
[----:B------:R-:W1:Y:S01]  /*66b0*/  LDCU.64 UR8, c[0x4][0x70] ;  /* 0x01000e00ff0877ac */ /* 0x000e620008000a00 */
[----:B------:R-:W-:Y:S01]  /*66c0*/  MOV R3, 0x0 ;  /* 0x0000000000037802 */ /* 0x000fe20000000f00 */
[----:B------:R-:W-:Y:S02]  /*66d0*/  HFMA2 R12, -RZ, RZ, 0, 5.9604644775390625e-08 ;  /* 0x00000001ff0c7431 */ /* 0x000fe400000001ff */
[----:B------:R-:W-:Y:S02]  /*66e0*/  IMAD.MOV.U32 R8, RZ, RZ, 0x192 ;  /* 0x00000192ff087424 */ /* 0x000fe400078e00ff */
[----:B------:R-:W-:Y:S01]  /*66f0*/  IMAD.MOV.U32 R13, RZ, RZ, RZ ;  /* 0x000000ffff0d7224 */ /* 0x000fe200078e00ff */
[----:B------:R-:W5:Y:S01]  /*6700*/  LDCU.64 UR6, c[0x4][0x78] ;  /* 0x01000f00ff0677ac */ /* 0x000f620008000a00 */
[----:B----4-:R-:W4:Y:S01]  /*6710*/  LDC.64 R2, c[0x4][R3] ;  /* 0x0100000003027b82 */ /* 0x010f220000000a00 */
[----:B------:R-:W2:Y:S01]  /*6720*/  LDCU.64 UR4, c[0x4][0x10] ;  /* 0x01000200ff0477ac */ /* 0x000ea20008000a00 */
[----:B-1----:R-:W-:Y:S01]  /*6730*/  MOV R5, UR9 ;  /* 0x0000000900057c02 */ /* 0x002fe20008000f00 */
[----:B------:R-:W-:Y:S01]  /*6740*/  IMAD.U32 R4, RZ, RZ, UR8 ;  /* 0x00000008ff047e24 */ /* 0x000fe2000f8e00ff */
[----:B-----5:R-:W-:Y:S01]  /*6750*/  MOV R7, UR7 ;  /* 0x0000000700077c02 */ /* 0x020fe20008000f00 */
[----:B------:R-:W-:Y:S01]  /*6760*/  IMAD.U32 R6, RZ, RZ, UR6 ;  /* 0x00000006ff067e24 */ /* 0x000fe2000f8e00ff */
[----:B--2---:R-:W-:Y:S01]  /*6770*/  MOV R11, UR5 ;  /* 0x00000005000b7c02 */ /* 0x004fe20008000f00 */
[----:B------:R-:W-:Y:S02]  /*6780*/  IMAD.U32 R10, RZ, RZ, UR4 ;  /* 0x00000004ff0a7e24 */ /* 0x000fe4000f8e00ff */
[----:B------:R-:W-:Y:S07]  /*6790*/  LEPC R20, `(.L_x_110) ;  /* 0x000000001014794e */ /* 0x000fee0000000000 */
[----:B---34-:R-:W-:Y:S05]  /*67a0*/  CALL.ABS.NOINC R2 ;  /* 0x0000000002007343 */ /* 0x018fea0003c00000 */
.L_x_110:
[----:B------:R-:W-:Y:S01]  /*67b0*/  LOP3.LUT R20, R56, 0xffffe000, RZ, 0xc0, !PT ;  /* 0xffffe00038147812 */ /* 0x000fe200078ec0ff */
[----:B------:R-:W-:Y:S05]  /*67c0*/  WARPSYNC.ALL ;  /* 0x0000000000007948 */ /* 0x000fea0003800000 */
[----:B------:R-:W-:Y:S01]  /*67d0*/  R2UR UR4, R34 ;  /* 0x00000000220472ca */ /* 0x000fe200000e0000 */
[----:B------:R-:W-:Y:S01]  /*67e0*/  IMAD.U32 R92, RZ, RZ, UR51 ;  /* 0x00000033ff5c7e24 */ /* 0x000fe2000f8e00ff */
[----:B------:R-:W-:Y:S01]  /*67f0*/  LOP3.LUT R21, R57, 0xffffe000, RZ, 0xc0, !PT ;  /* 0xffffe00039157812 */ /* 0x000fe200078ec0ff */
[----:B------:R-:W-:Y:S01]  /*6800*/  IMAD.U32 R91, RZ, RZ, UR37 ;  /* 0x00000025ff5b7e24 */ /* 0x000fe2000f8e00ff */
[----:B------:R-:W-:Y:S01]  /*6810*/  LOP3.LUT R40, R59, 0xffffe000, RZ, 0xc0, !PT ;  /* 0xffffe0003b287812 */ /* 0x000fe200078ec0ff */
[----:B------:R-:W-:Y:S01]  /*6820*/  BSSY.RECONVERGENT B0, `(.L_x_111) ;  /* 0x000005b000007945 */ /* 0x000fe20003800200 */
[----:B------:R-:W-:Y:S02]  /*6830*/  LOP3.LUT R41, R52, 0xffffe000, RZ, 0xc0, !PT ;  /* 0xffffe00034297812 */ /* 0x000fe400078ec0ff */
[----:B------:R-:W-:Y:S02]  /*6840*/  LOP3.LUT R42, R53, 0xffffe000, RZ, 0xc0, !PT ;  /* 0xffffe000352a7812 */ /* 0x000fe400078ec0ff */
[----:B------:R-:W-:Y:S02]  /*6850*/  ISETP.NE.AND P6, PT, R87, RZ, PT ;  /* 0x000000ff5700720c */ /* 0x000fe40003fc5270 */
[----:B------:R-:W-:Y:S01]  /*6860*/  ISETP.NE.AND P0, PT, R82, RZ, PT ;  /* 0x000000ff5200720c */ /* 0x000fe20003f05270 */
[----:B----4-:R-:W2:Y:S10]  /*6870*/  LDTM.x16 R4, tmem[UR4+0x10] ;  /* 0x00001004000479ee */ /* 0x010eb40008240000 */
[----:B------:R-:W-:Y:S02]  /*6880*/  @P6 LEA R92, R92, UR48, 0x3 ;  /* 0x000000305c5c6c11 */ /* 0x000fe4000f8e18ff */
[----:B------:R-:W-:Y:S03]  /*6890*/  @P6 SHF.L.U32 R93, R77, 0x1f, RZ ;  /* 0x0000001f4d5d6819 */ /* 0x000fe600000006ff */
[----:B------:R-:W-:Y:S05]  /*68a0*/  @P6 VIADD R92, R92, 0xa0 ;  /* 0x000000a05c5c6836 */ /* 0x000fea0000000000 */
[----:B------:R-:W-:Y:S02]  /*68b0*/  @P6 PRMT R91, R91, 0x654, R92 ;  /* 0x000006545b5b6816 */ /* 0x000fe4000000005c */
[----:B------:R-:W-:Y:S01]  /*68c0*/  LEA R92, R43, UR48, 0x3 ;  /* 0x000000302b5c7c11 */ /* 0x000fe2000f8e18ff */
[C---:B--2---:R-:W-:Y:S01]  /*68d0*/  FMUL R0, R32.reuse, R4 ;  /* 0x0000000420007220 */ /* 0x044fe20000400000 */
[C---:B------:R-:W-:Y:S01]  /*68e0*/  FMUL R2, R32.reuse, R5 ;  /* 0x0000000520027220 */ /* 0x040fe20000400000 */
[C---:B------:R-:W-:Y:S01]  /*68f0*/  FMUL R3, R32.reuse, R6 ;  /* 0x0000000620037220 */ /* 0x040fe20000400000 */
[----:B------:R-:W-:Y:S01]  /*6900*/  FMUL R7, R32, R7 ;  /* 0x0000000720077220 */ /* 0x000fe20000400000 */
[C---:B------:R-:W-:Y:S01]  /*6910*/  FFMA R36, R35.reuse, R20, R0 ;  /* 0x0000001423247223 */ /* 0x040fe20000000000 */
[----:B------:R-:W-:Y:S01]  /*6920*/  LOP3.LUT R20, R58, 0xffffe000, RZ, 0xc0, !PT ;  /* 0xffffe0003a147812 */ /* 0x000fe200078ec0ff */
[C---:B------:R-:W-:Y:S01]  /*6930*/  FFMA R37, R35.reuse, R21, R2 ;  /* 0x0000001523257223 */ /* 0x040fe20000000002 */
[----:B------:R-:W-:Y:S01]  /*6940*/  LOP3.LUT R21, R48, 0xffffe000, RZ, 0xc0, !PT ;  /* 0xffffe00030157812 */ /* 0x000fe200078ec0ff */
[----:B------:R-:W-:Y:S01]  /*6950*/  FMUL R4, R32, R8 ;  /* 0x0000000820047220 */ /* 0x000fe20000400000 */
[----:B------:R-:W-:Y:S01]  /*6960*/  F2FP.TF32.F32.PACK_B R36, R36 ;  /* 0x00000024ff24723e */ /* 0x000fe200024050ff */
[C---:B------:R-:W-:Y:S01]  /*6970*/  FFMA R38, R35.reuse, R20, R3 ;  /* 0x0000001423267223 */ /* 0x040fe20000000003 */
[----:B------:R-:W-:Y:S01]  /*6980*/  LOP3.LUT R20, R54, 0xffffe000, RZ, 0xc0, !PT ;  /* 0xffffe00036147812 */ /* 0x000fe200078ec0ff */
[----:B------:R-:W-:Y:S01]  /*6990*/  FFMA R39, R35, R40, R7 ;  /* 0x0000002823277223 */ /* 0x000fe20000000007 */
[----:B------:R-:W-:Y:S01]  /*69a0*/  LOP3.LUT R40, R55, 0xffffe000, RZ, 0xc0, !PT ;  /* 0xffffe00037287812 */ /* 0x000fe200078ec0ff */
[C---:B------:R-:W-:Y:S01]  /*69b0*/  FMUL R5, R32.reuse, R9 ;  /* 0x0000000920057220 */ /* 0x040fe20000400000 */
[C---:B------:R-:W-:Y:S01]  /*69c0*/  FMUL R6, R32.reuse, R10 ;  /* 0x0000000a20067220 */ /* 0x040fe20000400000 */
[C---:B------:R-:W-:Y:S01]  /*69d0*/  FMUL R11, R32.reuse, R11 ;  /* 0x0000000b200b7220 */ /* 0x040fe20000400000 */
[----:B------:R-:W-:Y:S01]  /*69e0*/  F2FP.TF32.F32.PACK_B R37, R37 ;  /* 0x00000025ff25723e */ /* 0x000fe200024050ff */
[C---:B------:R-:W-:Y:S01]  /*69f0*/  FFMA R4, R35.reuse, R41, R4 ;  /* 0x0000002923047223 */ /* 0x040fe20000000004 */
[----:B------:R-:W-:Y:S01]  /*6a00*/  F2FP.TF32.F32.PACK_B R38, R38 ;  /* 0x00000026ff26723e */ /* 0x000fe200024050ff */
[C---:B------:R-:W-:Y:S01]  /*6a10*/  FFMA R5, R35.reuse, R42, R5 ;  /* 0x0000002a23057223 */ /* 0x040fe20000000005 */
[----:B------:R-:W-:Y:S01]  /*6a20*/  F2FP.TF32.F32.PACK_B R39, R39 ;  /* 0x00000027ff27723e */ /* 0x000fe200024050ff */
[C---:B------:R-:W-:Y:S01]  /*6a30*/  FFMA R6, R35.reuse, R20, R6 ;  /* 0x0000001423067223 */ /* 0x040fe20000000006 */
[----:B------:R-:W-:Y:S01]  /*6a40*/  FFMA R7, R35, R40, R11 ;  /* 0x0000002823077223 */ /* 0x000fe2000000000b */
        /* <DEDUP_REMOVED lines=47> */
[----:B------:R-:W-:Y:S02]  /*6d40*/  UIADD3 UR8, UP0, UPT, UR52, 0x680, URZ ;  /* 0x0000068034087890 */ /* 0x000fe4000ff1e0ff */
[----:B------:R-:W-:Y:S02]  /*6d50*/  UIADD3 UR5, UPT, UPT, UR41, 0x10, URZ ;  /* 0x0000001029057890 */ /* 0x000fe4000fffe0ff */
[----:B------:R-:W-:Y:S02]  /*6d60*/  UIADD3 UR4, UPT, UPT, UR48, 0x2200, URZ ;  /* 0x0000220030047890 */ /* 0x000fe4000fffe0ff */
[----:B------:R-:W-:Y:S01]  /*6d70*/  UIADD3.X UR9, UPT, UPT, URZ, UR53, URZ, UP0, !UPT ;  /* 0x00000035ff097290 */ /* 0x000fe200087fe4ff */
[----:B------:R-:W-:Y:S01]  /*6d80*/  UMOV UR6, UR42 ;  /* 0x0000002a00067c82 */ /* 0x000fe20008000000 */
[----:B------:R-:W-:Y:S07]  /*6d90*/  UMOV UR7, UR36 ;  /* 0x0000002400077c82 */ /* 0x000fee0008000000 */
[----:B------:R2:W-:Y:S01]  /*6da0*/  UTMASTG.3D [UR4], [UR8] ;  /* 0x00000004080073b5 */ /* 0x0005e20008010000 */
[----:B------:R0:W-:Y:S01]  /*6db0*/  UTMACMDFLUSH ;  /* 0x00000000000079b7 */ /* 0x0001e20000000000 */
[----:B--2---:R-:W-:Y:S04]  /*6dc0*/  DEPBAR.LE SB0, 0x1 ;  /* 0x000080400000791a */ /* 0x004fe80000000000 */
.L_x_112:
[----:B------:R-:W-:Y:S05]  /*6dd0*/  BSYNC.RECONVERGENT B0 ;  /* 0x0000000000007941 */ /* 0x000fea0003800200 */
.L_x_111:
[----:B------:R-:W-:Y:S01]  /*6de0*/  BAR.SYNC.DEFER_BLOCKING 0x1, 0x80 ;  /* 0x0042000000007b1d */ /* 0x000fe20000010000 */
[----:B------:R-:W-:Y:S04]  /*6df0*/  UIADD3 UR40, UPT, UPT, UR51, 0x1, URZ ;  /* 0x0000000133287890 */ /* 0x000fe8000fffe0ff */
[----:B------:R-:W-:Y:S04]  /*6e00*/  UISETP.NE.AND UP0, UPT, UR40, 0x4, UPT ;  /* 0x000000042800788c */ /* 0x000fe8000bf05270 */
[----:B------:R-:W-:Y:S01]  /*6e10*/  USEL UR40, UR40, URZ, UP0 ;  /* 0x000000ff28287287 */ /* 0x000fe20008000000 */
[----:B------:R2:W-:Y:S01]  /*6e20*/  @P6 SYNCS.ARRIVE.TRANS64.RED.A1T0 RZ, [R91+URZ], RZ ;  /* 0x000000ff5bff69a7 */ /* 0x0005e200081004ff */
[----:B------:R-:W-:Y:S01]  /*6e30*/  BSSY B1, `(.L_x_113) ;  /* 0x0000017000017945 */ /* 0x000fe20003800000 */
[----:B------:R-:W4:Y:S02]  /*6e40*/  @P6 SYNCS.PHASECHK.TRANS64.TRYWAIT P0, [R92+URZ+0x80], R93 ;  /* 0x0000805d5c0065a7 */ /* 0x000f2400080011ff */
[----:B----4-:R-:W-:Y:S01]  /*6e50*/  @P6 SEL R89, RZ, 0x1, !P0 ;  /* 0x00000001ff596807 */ /* 0x010fe20004000000 */
[----:B--2---:R-:W-:Y:S06]  /*6e60*/  @!P6 BRA `(.L_x_114) ;  /* 0x00000000004ce947 */ /* 0x004fec0003800000 */
        /* <DEDUP_REMOVED lines=9> */
[----:B------:R-:W-:Y:S04]  /*6f00*/  SHF.L.U32 R5, R77, 0x1f, RZ ;  /* 0x0000001f4d057819 */ /* 0x000fe800000006ff */
[----:B------:R-:W1:Y:S02]  /*6f10*/  SYNCS.PHASECHK.TRANS64.TRYWAIT P0, [R92+URZ+0x80], R5 ;  /* 0x000080055c0075a7 */ /* 0x000e6400080011ff */
[----:B-1----:R-:W-:Y:S05]  /*6f20*/  @!P0 BRA `(.L_x_117) ;  /* 0x0000002000448947 */ /* 0x002fea0003800000 */
.L_x_116:
[----:B------:R-:W-:Y:S05]  /*6f30*/  BSYNC B0 ;  /* 0x0000000000007941 */ /* 0x000fea0003800000 */
.L_x_115:
[----:B------:R-:W-:Y:S02]  /*6f40*/  ISETP.NE.AND P0, PT, R90, RZ, PT ;  /* 0x000000ff5a00720c */ /* 0x000fe40003f05270 */
[----:B------:R-:W-:Y:S11]  /*6f50*/  IADD3 R43, PT, PT, R43, 0x1, RZ ;  /* 0x000000012b2b7810 */ /* 0x000ff60007ffe0ff */
[----:B------:R2:W4:Y:S04]  /*6f60*/  @P0 LDS.128 R56, [R4] ;  /* 0x0000000004380984 */ /* 0x0005280000000c00 */
[----:B------:R2:W1:Y:S04]  /*6f70*/  @P0 LDS.128 R52, [R3+0x10] ;  /* 0x0000100003340984 */ /* 0x0004680000000c00 */
[----:B------:R2:W1:Y:S04]  /*6f80*/  @P0 LDS.128 R48, [R2+0x20] ;  /* 0x0000200002300984 */ /* 0x0004680000000c00 */
[----:B------:R2:W1:Y:S02]  /*6f90*/  @P0 LDS.128 R44, [R0+0x30] ;  /* 0x00003000002c0984 */ /* 0x0004640000000c00 */
.L_x_114:
[----:B------:R-:W-:Y:S05]  /*6fa0*/  BSYNC B1 ;  /* 0x0000000000017941 */ /* 0x000fea0003800000 */
.L_x_113:
[----:B--2---:R-:W-:Y:S05]  /*6fb0*/  VIADD R3, R34, 0x20 ;  /* 0x0000002022037836 */ /* 0x004fea0000000000 */
[----:B------:R-:W-:Y:S04]  /*6fc0*/  SHF.R.U32.HI R3, RZ, 0x15, R3 ;  /* 0x00000015ff037819 */ /* 0x000fe80000011603 */
[----:B------:R-:W-:Y:S11]  /*6fd0*/  LOP3.LUT P0, RZ, R3, 0x3, R72, 0x48, !PT ;  /* 0x0000000303ff7812 */ /* 0x000ff60007804848 */
[----:B------:R-:W-:Y:S02]  /*6fe0*/  @!UPT UIADD3 URZ, UPT, UPT, URZ, URZ, URZ ;  /* 0x000000fffffff290 */ /* 0x000fe4000fffe0ff */
[----:B------:R-:W-:Y:S05]  /*6ff0*/  @!P0 BRA `(.L_x_118) ;  /* 0x0000000000408947 */ /* 0x000fea0003800000 */
[----:B------:R-:W2:Y:S01]  /*7000*/  LDCU.64 UR8, c[0x4][0x70] ;  /* 0x01000e00ff0877ac */ /* 0x000ea20008000a00 */
[----:B------:R-:W-:Y:S01]  /*7010*/  MOV R3, 0x0 ;  /* 0x0000000000037802 */ /* 0x000fe20000000f00 */
[----:B-1----:R-:W-:Y:S02]  /*7020*/  HFMA2 R12, -RZ, RZ, 0, 5.9604644775390625e-08 ;  /* 0x00000001ff0c7431 */ /* 0x002fe400000001ff */
[----:B------:R-:W-:Y:S02]  /*7030*/  IMAD.MOV.U32 R8, RZ, RZ, 0x192 ;  /* 0x00000192ff087424 */ /* 0x000fe400078e00ff */
[----:B------:R-:W-:Y:S01]  /*7040*/  IMAD.MOV.U32 R13, RZ, RZ, RZ ;  /* 0x000000ffff0d7224 */ /* 0x000fe200078e00ff */
[----:B------:R-:W1:Y:S01]  /*7050*/  LDCU.64 UR6, c[0x4][0x78] ;  /* 0x01000f00ff0677ac */ /* 0x000e620008000a00 */
[----:B------:R-:W3:Y:S01]  /*7060*/  LDC.64 R2, c[0x4][R3] ;  /* 0x0100000003027b82 */ /* 0x000ee20000000a00 */
[----:B------:R-:W5:Y:S01]  /*7070*/  LDCU.64 UR4, c[0x4][0x10] ;  /* 0x01000200ff0477ac */ /* 0x000f620008000a00 */
[----:B--2---:R-:W-:Y:S01]  /*7080*/  MOV R5, UR9 ;  /* 0x0000000900057c02 */ /* 0x004fe20008000f00 */
[----:B------:R-:W-:Y:S01]  /*7090*/  IMAD.U32 R4, RZ, RZ, UR8 ;  /* 0x00000008ff047e24 */ /* 0x000fe2000f8e00ff */
[----:B-1----:R-:W-:Y:S01]  /*70a0*/  MOV R7, UR7 ;  /* 0x0000000700077c02 */ /* 0x002fe20008000f00 */
[----:B------:R-:W-:Y:S01]  /*70b0*/  IMAD.U32 R6, RZ, RZ, UR6 ;  /* 0x00000006ff067e24 */ /* 0x000fe2000f8e00ff */
[----:B-----5:R-:W-:Y:S01]  /*70c0*/  MOV R11, UR5 ;  /* 0x00000005000b7c02 */ /* 0x020fe20008000f00 */
[----:B------:R-:W-:Y:S02]  /*70d0*/  IMAD.U32 R10, RZ, RZ, UR4 ;  /* 0x00000004ff0a7e24 */ /* 0x000fe4000f8e00ff */
[----:B------:R-:W-:Y:S07]  /*70e0*/  LEPC R20, `(.L_x_118) ;  /* 0x000000001014794e */ /* 0x000fee0000000000 */
[----:B---34-:R-:W-:Y:S05]  /*70f0*/  CALL.ABS.NOINC R2 ;  /* 0x0000000002007343 */ /* 0x018fea0003c00000 */
.L_x_118:
[----:B----4-:R-:W-:Y:S01]  /*7100*/  LOP3.LUT R20, R56, 0xffffe000, RZ, 0xc0, !PT ;  /* 0xffffe00038147812 */ /* 0x010fe200078ec0ff */
[----:B------:R-:W-:Y:S05]  /*7110*/  WARPSYNC.ALL ;  /* 0x0000000000007948 */ /* 0x000fea0003800000 */
[----:B------:R-:W-:Y:S01]  /*7120*/  R2UR UR4, R34 ;  /* 0x00000000220472ca */ /* 0x000fe200000e0000 */
[----:B-1----:R-:W-:Y:S01]  /*7130*/  IMAD.U32 R92, RZ, RZ, UR40 ;  /* 0x00000028ff5c7e24 */ /* 0x002fe2000f8e00ff */
        /* <DEDUP_REMOVED lines=8> */
[----:B------:R-:W1:Y:S10]  /*71c0*/  LDTM.x16 R4, tmem[UR4+0x20] ;  /* 0x00002004000479ee */ /* 0x000e740008240000 */
[----:B------:R-:W-:Y:S02]  /*71d0*/  @P6 LEA R92, R92, UR48, 0x3 ;  /* 0x000000305c5c6c11 */ /* 0x000fe4000f8e18ff */
[----:B------:R-:W-:Y:S03]  /*71e0*/  @P6 SHF.L.U32 R93, R77, 0x1f, RZ ;  /* 0x0000001f4d5d6819 */ /* 0x000fe600000006ff */
[----:B------:R-:W-:Y:S05]  /*71f0*/  @P6 VIADD R92, R92, 0xa0 ;  /* 0x000000a05c5c6836 */ /* 0x000fea0000000000 */
[----:B------:R-:W-:Y:S02]  /*7200*/  @P6 PRMT R91, R91, 0x654, R92 ;  /* 0x000006545b5b6816 */ /* 0x000fe4000000005c */
[----:B------:R-:W-:Y:S01]  /*7210*/  LEA R92, R43, UR48, 0x3 ;  /* 0x000000302b5c7c11 */ /* 0x000fe2000f8e18ff */
[C---:B-1----:R-:W-:Y:S01]  /*7220*/  FMUL R0, R32.reuse, R4 ;  /* 0x0000000420007220 */ /* 0x042fe20000400000 */
        /* <DEDUP_REMOVED lines=79> */
.L_x_120:
[----:B------:R-:W-:Y:S05]  /*7720*/  BSYNC.RECONVERGENT B0 ;  /* 0x0000000000007941 */ /* 0x000fea0003800200 */
.L_x_119:
        /* <DEDUP_REMOVED lines=13> */
[C---:B------:R-:W-:Y:S01]  /*7800*/  @P1 IMAD R3, R43.reuse, 0x2000, R80 ;  /* 0x000020002b031824 */ /* 0x040fe200078e0250 */
[C---:B------:R-:W-:Y:S01]  /*7810*/  @P1 LEA R0, R43.reuse, R78, 0xd ;  /* 0x0000004e2b001211 */ /* 0x040fe200078e68ff */
[C---:B------:R-:W-:Y:S02]  /*7820*/  @P1 IMAD R2, R43.reuse, 0x2000, R79 ;  /* 0x000020002b021824 */ /* 0x040fe400078e024f */
[----:B------:R-:W-:Y:S01]  /*7830*/  @P1 IMAD R43, R43, 0x2000, R86 ;  /* 0x000020002b2b1824 */ /* 0x000fe200078e0256 */
[----:B------:R-:W-:Y:S06]  /*7840*/  @P0 BRA `(.L_x_124) ;  /* 0x00000000000c0947 */ /* 0x000fec0003800000 */
[----:B-1----:R-:W-:Y:S04]  /*7850*/  SHF.L.U32 R5, R77, 0x1f, RZ ;  /* 0x0000001f4d057819 */ /* 0x002fe800000006ff */
[----:B------:R-:W1:Y:S02]  /*7860*/  SYNCS.PHASECHK.TRANS64.TRYWAIT P0, [R92+URZ+0x80], R5 ;  /* 0x000080055c0075a7 */ /* 0x000e6400080011ff */
[----:B-1----:R-:W-:Y:S05]  /*7870*/  @!P0 BRA `(.L_x_125) ;  /* 0x0000001800048947 */ /* 0x002fea0003800000 */
.L_x_124:
[----:B------:R-:W-:Y:S05]  /*7880*/  BSYNC B0 ;  /* 0x0000000000007941 */ /* 0x000fea0003800000 */
.L_x_123:
[----:B------:R-:W-:Y:S11]  /*7890*/  ISETP.NE.AND P0, PT, R90, RZ, PT ;  /* 0x000000ff5a00720c */ /* 0x000ff60003f05270 */
[----:B------:R-:W-:Y:S02]  /*78a0*/  @!UPT UIADD3 URZ, UPT, UPT, URZ, URZ, URZ ;  /* 0x000000fffffff290 */ /* 0x000fe4000fffe0ff */
[----:B------:R2:W4:Y:S04]  /*78b0*/  @P0 LDS.128 R56, [R3] ;  /* 0x0000000003380984 */ /* 0x0005280000000c00 */
[----:B------:R2:W1:Y:S04]  /*78c0*/  @P0 LDS.128 R52, [R2+0x10] ;  /* 0x0000100002340984 */ /* 0x0004680000000c00 */
[----:B------:R2:W1:Y:S04]  /*78d0*/  @P0 LDS.128 R48, [R0+0x20] ;  /* 0x0000200000300984 */ /* 0x0004680000000c00 */
[----:B------:R2:W1:Y:S02]  /*78e0*/  @P0 LDS.128 R44, [R43+0x30] ;  /* 0x000030002b2c0984 */ /* 0x0004640000000c00 */
.L_x_122:
[----:B------:R-:W-:Y:S05]  /*78f0*/  BSYNC B1 ;  /* 0x0000000000017941 */ /* 0x000fea0003800000 */
.L_x_121:
        /* <DEDUP_REMOVED lines=21> */
.L_x_126:
[----:B------:R-:W-:Y:S01]  /*7a50*/  ISETP.NE.AND P0, PT, R82, RZ, PT ;  /* 0x000000ff5200720c */ /* 0x000fe20003f05270 */
[----:B------:R-:W-:Y:S05]  /*7a60*/  WARPSYNC.ALL ;  /* 0x0000000000007948 */ /* 0x000fea0003800000 */
[----:B------:R-:W-:Y:S01]  /*7a70*/  R2UR UR4, R34 ;  /* 0x00000000220472ca */ /* 0x000fe200000e0000 */
[----:B------:R-:W-:Y:S01]  /*7a80*/  BSSY.RECONVERGENT B0, `(.L_x_127) ;  /* 0x000005c000007945 */ /* 0x000fe20003800200 */
[----:B------:R-:W-:Y:S02]  /*7a90*/  R2UR UR5, R88 ;  /* 0x00000000580572ca */ /* 0x000fe400000e0000 */
[----:B----4-:R-:W-:Y:S02]  /*7aa0*/  LOP3.LUT R0, R56, 0xffffe000, RZ, 0xc0, !PT ;  /* 0xffffe00038007812 */ /* 0x010fe400078ec0ff */
[----:B------:R-:W-:Y:S02]  /*7ab0*/  LOP3.LUT R2, R57, 0xffffe000, RZ, 0xc0, !PT ;  /* 0xffffe00039027812 */ /* 0x000fe400078ec0ff */
[----:B------:R-:W-:Y:S02]  /*7ac0*/  LOP3.LUT R3, R58, 0xffffe000, RZ, 0xc0, !PT ;  /* 0xffffe0003a037812 */ /* 0x000fe400078ec0ff */
[----:B------:R-:W-:Y:S02]  /*7ad0*/  LOP3.LUT R20, R59, 0xffffe000, RZ, 0xc0, !PT ;  /* 0xffffe0003b147812 */ /* 0x000fe400078ec0ff */
[----:B-1----:R-:W-:Y:S01]  /*7ae0*/  LOP3.LUT R21, R52, 0xffffe000, RZ, 0xc0, !PT ;  /* 0xffffe00034157812 */ /* 0x002fe200078ec0ff */
[----:B------:R-:W1:Y:S01]  /*7af0*/  LDTM.x16 R4, tmem[UR4+0x30] ;  /* 0x00003004000479ee */ /* 0x000e620008240000 */
[----:B------:R-:W-:Y:S01]  /*7b00*/  LOP3.LUT R36, R53, 0xffffe000, RZ, 0xc0, !PT ;  /* 0xffffe00035247812 */ /* 0x000fe200078ec0ff */
[----:B------:R-:W-:Y:S01]  /*7b10*/  UIADD3 UR5, UPT, UPT, UR5, 0x110, URZ ;  /* 0x0000011005057890 */ /* 0x000fe2000fffe0ff */
[----:B------:R-:W-:Y:S01]  /*7b20*/  LOP3.LUT R37, R54, 0xffffe000, RZ, 0xc0, !PT ;  /* 0xffffe00036257812 */ /* 0x000fe200078ec0ff */
[----:B------:R-:W-:Y:S01]  /*7b30*/  NOP ;  /* 0x0000000000007918 */ /* 0x000fe20000000000 */
[----:B------:R-:W-:Y:S01]  /*7b40*/  LOP3.LUT R38, R55, 0xffffe000, RZ, 0xc0, !PT ;  /* 0xffffe00037267812 */ /* 0x000fe200078ec0ff */
[----:B------:R-:W-:Y:S01]  /*7b50*/  UPRMT UR5, UR37, 0x654, UR5 ;  /* 0x0000065425057896 */ /* 0x000fe20008000005 */
[----:B------:R-:W-:Y:S02]  /*7b60*/  LOP3.LUT R39, R48, 0xffffe000, RZ, 0xc0, !PT ;  /* 0xffffe00030277812 */ /* 0x000fe400078ec0ff */
[----:B------:R-:W-:Y:S02]  /*7b70*/  LOP3.LUT R40, R49, 0xffffe000, RZ, 0xc0, !PT ;  /* 0xffffe00031287812 */ /* 0x000fe400078ec0ff */
[----:B------:R-:W-:Y:S02]  /*7b80*/  LOP3.LUT R41, R50, 0xffffe000, RZ, 0xc0, !PT ;  /* 0xffffe00032297812 */ /* 0x000fe400078ec0ff */
[----:B------:R-:W-:Y:S02]  /*7b90*/  LOP3.LUT R42, R51, 0xffffe000, RZ, 0xc0, !PT ;  /* 0xffffe000332a7812 */ /* 0x000fe400078ec0ff */
[----:B-1----:R-:W-:Y:S01]  /*7ba0*/  SYNCS.ARRIVE.TRANS64.RED.A1T0 RZ, [UR5], RZ ;  /* 0x000000ffffff79a7 */ /* 0x002fe20008100405 */
[----:B------:R-:W-:Y:S02]  /*7bb0*/  LOP3.LUT R43, R44, 0xffffe000, RZ, 0xc0, !PT ;  /* 0xffffe0002c2b7812 */ /* 0x000fe400078ec0ff */
[----:B------:R-:W-:Y:S02]  /*7bc0*/  LOP3.LUT R44, R45, 0xffffe000, RZ, 0xc0, !PT ;  /* 0xffffe0002d2c7812 */ /* 0x000fe400078ec0ff */
[----:B------:R-:W-:Y:S02]  /*7bd0*/  LOP3.LUT R45, R46, 0xffffe000, RZ, 0xc0, !PT ;  /* 0xffffe0002e2d7812 */ /* 0x000fe400078ec0ff */
[----:B------:R-:W-:Y:S01]  /*7be0*/  LOP3.LUT R46, R47, 0xffffe000, RZ, 0xc0, !PT ;  /* 0xffffe0002f2e7812 */ /* 0x000fe200078ec0ff */
[C---:B------:R-:W-:Y:S01]  /*7bf0*/  FMUL R4, R32.reuse, R4 ;  /* 0x0000000420047220 */ /* 0x040fe20000400000 */
[C---:B------:R-:W-:Y:S01]  /*7c00*/  FMUL R5, R32.reuse, R5 ;  /* 0x0000000520057220 */ /* 0x040fe20000400000 */
[C---:B------:R-:W-:Y:S01]  /*7c10*/  FMUL R6, R32.reuse, R6 ;  /* 0x0000000620067220 */ /* 0x040fe20000400000 */
[C---:B------:R-:W-:Y:S01]  /*7c20*/  FMUL R7, R32.reuse, R7 ;  /* 0x0000000720077220 */ /* 0x040fe20000400000 */
[C---:B------:R-:W-:Y:S01]  /*7c30*/  FFMA R4, R35.reuse, R0, R4 ;  /* 0x0000000023047223 */ /* 0x040fe20000000004 */
[C---:B------:R-:W-:Y:S01]  /*7c40*/  FFMA R5, R35.reuse, R2, R5 ;  /* 0x0000000223057223 */ /* 0x040fe20000000005 */
[C---:B------:R-:W-:Y:S01]  /*7c50*/  FFMA R6, R35.reuse, R3, R6 ;  /* 0x0000000323067223 */ /* 0x040fe20000000006 */
[C---:B------:R-:W-:Y:S01]  /*7c60*/  FFMA R7, R35.reuse, R20, R7 ;  /* 0x0000001423077223 */ /* 0x040fe20000000007 */
[C---:B------:R-:W-:Y:S01]  /*7c70*/  FMUL R8, R32.reuse, R8 ;  /* 0x0000000820087220 */ /* 0x040fe20000400000 */
        /* <DEDUP_REMOVED lines=9> */
[----:B------:R-:W-:Y:S01]  /*7d10*/  F2FP.TF32.F32.PACK_B R7, R7 ;  /* 0x00000007ff07723e */ /* 0x000fe200024050ff */
[C---:B------:R-:W-:Y:S01]  /*7d20*/  FFMA R11, R35.reuse, R38, R11 ;  /* 0x00000026230b7223 */ /* 0x040fe2000000000b */
[C---:B------:R-:W-:Y:S01]  /*7d30*/  FMUL R12, R32.reuse, R12 ;  /* 0x0000000c200c7220 */ /* 0x040fe20000400000 */
[----:B------:R-:W-:Y:S01]  /*7d40*/  F2FP.TF32.F32.PACK_B R8, R8 ;  /* 0x00000008ff08723e */ /* 0x000fe200024050ff */
[C---:B------:R-:W-:Y:S01]  /*7d50*/  FMUL R13, R32.reuse, R13 ;  /* 0x0000000d200d7220 */ /* 0x040fe20000400000 */
[----:B------:R1:W-:Y:S01]  /*7d60*/  STS.128 [R80+0x6000], R4 ;  /* 0x0060000450007388 */ /* 0x0003e20000000c00 */
        /* <DEDUP_REMOVED lines=8> */
[C---:B------:R-:W-:Y:S01]  /*7df0*/  FFMA R15, R35.reuse, R42, R15 ;  /* 0x0000002a230f7223 */ /* 0x040fe2000000000f */
[C---:B------:R-:W-:Y:S01]  /*7e00*/  FMUL R16, R32.reuse, R16 ;  /* 0x0000001020107220 */ /* 0x040fe20000400000 */
[----:B------:R-:W-:Y:S01]  /*7e10*/  F2FP.TF32.F32.PACK_B R12, R12 ;  /* 0x0000000cff0c723e */ /* 0x000fe200024050ff */
[----:B------:R1:W-:Y:S01]  /*7e20*/  STS.128 [R79+0x6010], R8 ;  /* 0x006010084f007388 */ /* 0x0003e20000000c00 */
[C---:B------:R-:W-:Y:S01]  /*7e30*/  FMUL R17, R32.reuse, R17 ;  /* 0x0000001120117220 */ /* 0x040fe20000400000 */
[C---:B------:R-:W-:Y:S01]  /*7e40*/  FMUL R18, R32.reuse, R18 ;  /* 0x0000001220127220 */ /* 0x040fe20000400000 */
[----:B------:R-:W-:Y:S01]  /*7e50*/  FMUL R19, R32, R19 ;  /* 0x0000001320137220 */ /* 0x000fe20000400000 */
[----:B------:R-:W-:Y:S01]  /*7e60*/  F2FP.TF32.F32.PACK_B R13, R13 ;  /* 0x0000000dff0d723e */ /* 0x000fe200024050ff */
[C---:B------:R-:W-:Y:S01]  /*7e70*/  FFMA R16, R35.reuse, R43, R16 ;  /* 0x0000002b23107223 */ /* 0x040fe20000000010 */
[----:B------:R-:W-:Y:S01]  /*7e80*/  F2FP.TF32.F32.PACK_B R14, R14 ;  /* 0x0000000eff0e723e */ /* 0x000fe200024050ff */
[C---:B------:R-:W-:Y:S01]  /*7e90*/  FFMA R17, R35.reuse, R44, R17 ;  /* 0x0000002c23117223 */ /* 0x040fe20000000011 */
[----:B------:R-:W-:Y:S01]  /*7ea0*/  F2FP.TF32.F32.PACK_B R15, R15 ;  /* 0x0000000fff0f723e */ /* 0x000fe200024050ff */
[C---:B------:R-:W-:Y:S01]  /*7eb0*/  FFMA R18, R35.reuse, R45, R18 ;  /* 0x0000002d23127223 */ /* 0x040fe20000000012 */
[----:B------:R-:W-:Y:S01]  /*7ec0*/  FFMA R19, R35, R46, R19 ;  /* 0x0000002e23137223 */ /* 0x000fe20000000013 */
[----:B------:R-:W-:Y:S02]  /*7ed0*/  F2FP.TF32.F32.PACK_B R16, R16 ;  /* 0x00000010ff10723e */ /* 0x000fe400024050ff */
[----:B------:R1:W-:Y:S01]  /*7ee0*/  STS.128 [R78+0x6020], R12 ;  /* 0x0060200c4e007388 */ /* 0x0003e20000000c00 */
[----:B------:R-:W-:Y:S02]  /*7ef0*/  F2FP.TF32.F32.PACK_B R17, R17 ;  /* 0x00000011ff11723e */ /* 0x000fe400024050ff */
        /* <DEDUP_REMOVED lines=20> */
.L_x_128:
[----:B------:R-:W-:Y:S05]  /*8040*/  BSYNC.RECONVERGENT B0 ;  /* 0x0000000000007941 */ /* 0x000fea0003800200 */
.L_x_127:
[----:B------:R-:W-:Y:S01]  /*8050*/  BAR.SYNC.DEFER_BLOCKING 0x1, 0x80 ;  /* 0x0042000000007b1d */ /* 0x000fe20000010000 */
[----:B------:R-:W-:Y:S01]  /*8060*/  UISETP.NE.AND UP0, UPT, UR49, -0x4, UPT ;  /* 0xfffffffc3100788c */ /* 0x000fe2000bf05270 */
[----:B------:R-:W-:Y:S08]  /*8070*/  IADD3 R0, PT, PT, R30, 0x1, RZ ;  /* 0x000000011e007810 */ /* 0x000ff00007ffe0ff */
[----:B------:R-:W-:Y:S05]  /*8080*/  BRA.U !UP0, `(.L_x_129) ;  /* 0x0000000108287547 */ /* 0x000fea000b800000 */
[----:B------:R-:W-:Y:S01]  /*8090*/  ISETP.NE.AND P0, PT, R87, RZ, PT ;  /* 0x000000ff5700720c */ /* 0x000fe20003f05270 */
[----:B------:R-:W-:Y:S01]  /*80a0*/  IMAD.U32 R3, RZ, RZ, UR51 ;  /* 0x00000033ff037e24 */ /* 0x000fe2000f8e00ff */
[----:B------:R-:W-:Y:S01]  /*80b0*/  UIADD3 UR51, UPT, UPT, UR51, 0x1, URZ ;  /* 0x0000000133337890 */ /* 0x000fe2000fffe0ff */
[----:B------:R-:W-:Y:S03]  /*80c0*/  IMAD.U32 R2, RZ, RZ, UR37 ;  /* 0x00000025ff027e24 */ /* 0x000fe6000f8e00ff */
[----:B------:R-:W-:Y:S04]  /*80d0*/  UISETP.NE.AND UP0, UPT, UR51, 0x4, UPT ;  /* 0x000000043300788c */ /* 0x000fe8000bf05270 */
[----:B------:R-:W-:Y:S03]  /*80e0*/  USEL UR51, UR51, URZ, UP0 ;  /* 0x000000ff33337287 */ /* 0x000fe60008000000 */
[----:B------:R-:W-:Y:S05]  /*80f0*/  @P0 LEA R3, R3, UR48, 0x3 ;  /* 0x0000003003030c11 */ /* 0x000fea000f8e18ff */
[----:B------:R-:W-:Y:S05]  /*8100*/  @P0 VIADD R3, R3, 0xa0 ;  /* 0x000000a003030836 */ /* 0x000fea0000000000 */
[----:B------:R-:W-:Y:S04]  /*8110*/  @P0 PRMT R2, R2, 0x654, R3 ;  /* 0x0000065402020816 */ /* 0x000fe80000000003 */
[----:B------:R2:W-:Y:S03]  /*8120*/  @P0 SYNCS.ARRIVE.TRANS64.RED.A1T0 RZ, [R2+URZ], RZ ;  /* 0x000000ff02ff09a7 */ /* 0x0005e600081004ff */
.L_x_129:
[----:B------:R-:W-:Y:S01]  /*8130*/  ISETP.NE.AND P2, PT, R83, RZ, PT ;  /* 0x000000ff5300720c */ /* 0x000fe20003f45270 */
[----:B------:R-:W-:Y:S01]  /*8140*/  UIADD3 UR49, UPT, UPT, UR49, 0x4, URZ ;  /* 0x0000000431317890 */ /* 0x000fe2000fffe0ff */
[----:B------:R-:W-:Y:S01]  /*8150*/  ISETP.NE.AND P0, PT, R85, 0x2, PT ;  /* 0x000000025500780c */ /* 0x000fe20003f05270 */
[----:B------:R-:W-:Y:S01]  /*8160*/  IMAD.IADD R20, R29, 0x1, R66 ;  /* 0x000000011d147824 */ /* 0x000fe200078e0242 */
[----:B------:R-:W-:Y:S01]  /*8170*/  ISETP.NE.AND P1, PT, R0, 0x4, PT ;  /* 0x000000040000780c */ /* 0x000fe20003f25270 */
[----:B------:R-:W-:Y:S01]  /*8180*/  IMAD.IADD R21, R31, 0x1, R68 ;  /* 0x000000011f157824 */ /* 0x000fe200078e0244 */
[----:B--2---:R-:W-:Y:S02]  /*8190*/  SEL R2, RZ, 0x1, P0 ;  /* 0x00000001ff027807 */ /* 0x004fe40000000000 */
[----:B------:R-:W-:Y:S02]  /*81a0*/  SEL R3, RZ, 0x1, P1 ;  /* 0x00000001ff037807 */ /* 0x000fe40000800000 */
[----:B------:R-:W-:Y:S02]  /*81b0*/  LOP3.LUT R75, R75, R2, RZ, 0x3c, !PT ;  /* 0x000000024b4b7212 */ /* 0x000fe400078e3cff */
[----:B------:R-:W-:Y:S02]  /*81c0*/  LOP3.LUT R76, R76, R3, RZ, 0x3c, !PT ;  /* 0x000000034c4c7212 */ /* 0x000fe400078e3cff */
[----:B------:R-:W-:Y:S02]  /*81d0*/  @P2 R2UR UR36, R74 ;  /* 0x000000004a2422ca */ /* 0x000fe400000e0000 */
[----:B------:R-:W-:Y:S02]  /*81e0*/  SEL R85, R85, RZ, P0 ;  /* 0x000000ff55557207 */ /* 0x000fe40000000000 */
[----:B------:R-:W-:Y:S01]  /*81f0*/  SEL R30, R0, RZ, P1 ;  /* 0x000000ff001e7207 */ /* 0x000fe20000800000 */
[----:B------:R-:W-:Y:S10]  /*8200*/  @P2 BRA `(.L_x_130) ;  /* 0xffffffcc00502947 */ /* 0x000ff4000383ffff */
[----:B------:R-:W-:-:S09]  /*8210*/  UISETP.NE.AND UP0, UPT, UR50, URZ, UPT ;  /* 0x000000ff3200728c */ /* 0x000fd2000bf05270 */
[----:B------:R-:W-:Y:S05]  /*8220*/  BRA.U !UP0, `(.L_x_131) ;  /* 0x0000000108487547 */ /* 0x000fea000b800000 */
[----:B------:R-:W2:Y:S02]  /*8230*/  LDCU.64 UR4, c[0x0][0x890] ;  /* 0x00011200ff0477ac */ /* 0x000ea40008000a00 */
[----:B--2---:R-:W-:-:S04]  /*8240*/  UISETP.NE.U32.AND UP0, UPT, UR4, URZ, UPT ;  /* 0x000000ff0400728c */ /* 0x004fc8000bf05070 */
[----:B------:R-:W-:-:S09]  /*8250*/  UISETP.NE.AND.EX UP0, UPT, UR5, URZ, UPT, UP0 ;  /* 0x000000ff0500728c */ /* 0x000fd2000bf05300 */
[----:B------:R-:W-:Y:S05]  /*8260*/  BRA.U UP0, `(.L_x_132) ;  /* 0x00000001000c7547 */ /* 0x000fea000b800000 */
[----:B------:R-:W-:-:S13]  /*8270*/  FSETP.NEU.AND P0, PT, R35, RZ, PT ;  /* 0x000000ff2300720b */ /* 0x000fda0003f0d000 */
[----:B------:R-:W-:Y:S05]  /*8280*/  @!P0 EXIT ;  /* 0x000000000000894d */ /* 0x000fea0003800000 */
[----:B------:R-:W-:Y:S05]  /*8290*/  BRA `(.L_x_131) ;  /* 0x00000000002c7947 */ /* 0x000fea0003800000 */
.L_x_132:
[----:B------:R-:W-:Y:S01]  /*82a0*/  ISETP.NE.AND P0, PT, R84, RZ, PT ;  /* 0x000000ff5400720c */ /* 0x000fe20003f05270 */
[----:B------:R-:W-:-:S12]  /*82b0*/  BSSY.RECONVERGENT B0, `(.L_x_131) ;  /* 0x0000009000007945 */ /* 0x000fd80003800200 */
[----:B------:R-:W-:Y:S05]  /*82c0*/  @P0 BRA `(.L_x_133) ;  /* 0x0000000000140947 */ /* 0x000fea0003800000 */
[----:B------:R-:W2:Y:S02]  /*82d0*/  LDCU.64 UR4, c[0x0][0x888] ;  /* 0x00011100ff0477ac */ /* 0x000ea40008000a00 */
[----:B--2---:R-:W-:-:S04]  /*82e0*/  ISETP.NE.U32.AND P0, PT, RZ, UR4, PT ;  /* 0x00000004ff007c0c */ /* 0x004fc8000bf05070 */
[----:B------:R-:W-:-:S13]  /*82f0*/  ISETP.NE.AND.EX P0, PT, RZ, UR5, PT, P0 ;  /* 0x00000005ff007c0c */ /* 0x000fda000bf05300 */
[----:B------:R-:W-:Y:S05]  /*8300*/  @!P0 EXIT ;  /* 0x000000000000894d */ /* 0x000fea0003800000 */
[----:B------:R-:W-:Y:S05]  /*8310*/  BRA `(.L_x_134) ;  /* 0x0000000000087947 */ /* 0x000fea0003800000 */
.L_x_133:
[----:B------:R-:W-:-:S13]  /*8320*/  FSETP.NEU.AND P0, PT, R35, RZ, PT ;  /* 0x000000ff2300720b */ /* 0x000fda0003f0d000 */
[----:B------:R-:W-:Y:S05]  /*8330*/  @!P0 EXIT ;  /* 0x000000000000894d */ /* 0x000fea0003800000 */
.L_x_134:
[----:B------:R-:W-:Y:S05]  /*8340*/  BSYNC.RECONVERGENT B0 ;  /* 0x0000000000007941 */ /* 0x000fea0003800200 */
.L_x_131:
[----:B------:R-:W-:Y:S01]  /*8350*/  ULEA UR4, UR51, UR48, 0x3 ;  /* 0x0000003033047291 */ /* 0x000fe2000f8e18ff */
[----:B------:R-:W-:-:S04]  /*8360*/  DEPBAR.LE SB0, 0x0 ;  /* 0x000080000000791a */ /* 0x000fc80000000000 */
[----:B------:R-:W-:-:S04]  /*8370*/  UIADD3 UR4, UPT, UPT, UR4, 0xa0, URZ ;  /* 0x000000a004047890 */ /* 0x000fc8000fffe0ff */
[----:B------:R-:W-:-:S09]  /*8380*/  UPRMT UR4, UR37, 0x654, UR4 ;  /* 0x0000065425047896 */ /* 0x000fd20008000004 */
[----:B------:R-:W-:Y:S01]  /*8390*/  SYNCS.ARRIVE.TRANS64.RED.A1T0 RZ, [UR4], RZ ;  /* 0x000000ffffff79a7 */ /* 0x000fe20008100404 */
[----:B------:R-:W-:Y:S05]  /*83a0*/  EXIT ;  /* 0x000000000000794d */ /* 0x000fea0003800000 */
.L_x_19:
[----:B--2---:R2:W1:Y:S02]  /*83b0*/  SYNCS.PHASECHK.TRANS64.TRYWAIT P0, [R3+URZ+0x140], R2 ;  /* 0x00014002030075a7 */ /* 0x00446400080011ff */
[----:B-1----:R-:W-:Y:S05]  /*83c0*/  @!P0 NANOSLEEP.SYNCS 0x989680 ;  /* 0x009896800000895d */ /* 0x002fea0003900000 */
[----:B------:R-:W1:Y:S02]  /*83d0*/  @!P0 SYNCS.PHASECHK.TRANS64 P0, [R3+URZ+0x140], R2 ;  /* 0x00014002030085a7 */ /* 0x000e6400080010ff */
[----:B-1----:R-:W-:Y:S05]  /*83e0*/  @!P0 BRA `(.L_x_19) ;  /* 0xfffffffc00f08947 */ /* 0x002fea000383ffff */
[----:B------:R-:W-:Y:S05]  /*83f0*/  BRA `(.L_x_135) ;  /* 0xffffff90009c7947 */ /* 0x000fea000383ffff */
.L_x_22:
[----:B-1----:R-:W-:-:S07]  /*8400*/  MOV R2, UR33 ;  /* 0x0000002100027c02 */ /* 0x002fce0008000f00 */
.L_x_136:
[----:B-1----:R1:W2:Y:S02]  /*8410*/  SYNCS.PHASECHK.TRANS64.TRYWAIT P0, [R2+URZ+0x40], R5 ;  /* 0x00004005020075a7 */ /* 0x0022a400080011ff */
[----:B--2---:R-:W-:Y:S05]  /*8420*/  @!P0 NANOSLEEP.SYNCS 0x989680 ;  /* 0x009896800000895d */ /* 0x004fea0003900000 */
[----:B------:R-:W2:Y:S02]  /*8430*/  @!P0 SYNCS.PHASECHK.TRANS64 P0, [R2+URZ+0x40], R5 ;  /* 0x00004005020085a7 */ /* 0x000ea400080010ff */
[----:B--2---:R-:W-:Y:S05]  /*8440*/  @!P0 BRA `(.L_x_136) ;  /* 0xfffffffc00f08947 */ /* 0x004fea000383ffff */
[----:B------:R-:W-:Y:S05]  /*8450*/  BRA `(.L_x_21) ;  /* 0xffffff9000ec7947 */ /* 0x000fea000383ffff */
.L_x_28:
[----:B-1----:R-:W-:-:S07]  /*8460*/  MOV R2, UR17 ;  /* 0x0000001100027c02 */ /* 0x002fce0008000f00 */
.L_x_137:
[----:B-1----:R1:W2:Y:S02]  /*8470*/  SYNCS.PHASECHK.TRANS64.TRYWAIT P0, [R2+URZ+0x40], R5 ;  /* 0x00004005020075a7 */ /* 0x0022a400080011ff */
[----:B--2---:R-:W-:Y:S05]  /*8480*/  @!P0 NANOSLEEP.SYNCS 0x989680 ;  /* 0x009896800000895d */ /* 0x004fea0003900000 */
[----:B------:R-:W2:Y:S02]  /*8490*/  @!P0 SYNCS.PHASECHK.TRANS64 P0, [R2+URZ+0x40], R5 ;  /* 0x00004005020085a7 */ /* 0x000ea400080010ff */
[----:B--2---:R-:W-:Y:S05]  /*84a0*/  @!P0 BRA `(.L_x_137) ;  /* 0xfffffffc00f08947 */ /* 0x004fea000383ffff */
[----:B------:R-:W-:Y:S05]  /*84b0*/  BRA `(.L_x_27) ;  /* 0xffffff9400947947 */ /* 0x000fea000383ffff */
.L_x_32:
[----:B-1----:R1:W2:Y:S02]  /*84c0*/  SYNCS.PHASECHK.TRANS64.TRYWAIT P0, [R2+URZ+0xd0], R3 ;  /* 0x0000d003020075a7 */ /* 0x0022a400080011ff */
[----:B--2---:R-:W-:Y:S05]  /*84d0*/  @!P0 NANOSLEEP.SYNCS 0x989680 ;  /* 0x009896800000895d */ /* 0x004fea0003900000 */
[----:B------:R-:W2:Y:S02]  /*84e0*/  @!P0 SYNCS.PHASECHK.TRANS64 P0, [R2+URZ+0xd0], R3 ;  /* 0x0000d003020085a7 */ /* 0x000ea400080010ff */
[----:B--2---:R-:W-:Y:S05]  /*84f0*/  @!P0 BRA `(.L_x_32) ;  /* 0xfffffffc00f08947 */ /* 0x004fea000383ffff */
[----:B------:R-:W-:Y:S05]  /*8500*/  BRA `(.L_x_138) ;  /* 0xffffff9800247947 */ /* 0x000fea000383ffff */
.L_x_36:
[----:B----4-:R-:W-:-:S07]  /*8510*/  MOV R0, UR5 ;  /* 0x0000000500007c02 */ /* 0x010fce0008000f00 */
.L_x_139:
[----:B-1----:R1:W2:Y:S02]  /*8520*/  SYNCS.PHASECHK.TRANS64.TRYWAIT P0, [R0+URZ], R3 ;  /* 0x00000003000075a7 */ /* 0x0022a400080011ff */
[----:B--2---:R-:W-:Y:S05]  /*8530*/  @!P0 NANOSLEEP.SYNCS 0x989680 ;  /* 0x009896800000895d */ /* 0x004fea0003900000 */
[----:B------:R-:W2:Y:S02]  /*8540*/  @!P0 SYNCS.PHASECHK.TRANS64 P0, [R0+URZ], R3 ;  /* 0x00000003000085a7 */ /* 0x000ea400080010ff */
[----:B--2---:R-:W-:Y:S05]  /*8550*/  @!P0 BRA `(.L_x_139) ;  /* 0xfffffffc00f08947 */ /* 0x004fea000383ffff */
[----:B------:R-:W-:Y:S05]  /*8560*/  BRA `(.L_x_140) ;  /* 0xffffff9c00947947 */ /* 0x000fea000383ffff */
.L_x_37:
[----:B----4-:R-:W-:-:S07]  /*8570*/  MOV R0, UR5 ;  /* 0x0000000500007c02 */ /* 0x010fce0008000f00 */
.L_x_141:
[----:B-1----:R1:W2:Y:S02]  /*8580*/  SYNCS.PHASECHK.TRANS64.TRYWAIT P0, [R0+URZ], R3 ;  /* 0x00000003000075a7 */ /* 0x0022a400080011ff */
[----:B--2---:R-:W-:Y:S05]  /*8590*/  @!P0 NANOSLEEP.SYNCS 0x989680 ;  /* 0x009896800000895d */ /* 0x004fea0003900000 */
[----:B------:R-:W2:Y:S02]  /*85a0*/  @!P0 SYNCS.PHASECHK.TRANS64 P0, [R0+URZ], R3 ;  /* 0x00000003000085a7 */ /* 0x000ea400080010ff */
[----:B--2---:R-:W-:Y:S05]  /*85b0*/  @!P0 BRA `(.L_x_141) ;  /* 0xfffffffc00f08947 */ /* 0x004fea000383ffff */
[----:B------:R-:W-:Y:S05]  /*85c0*/  BRA `(.L_x_142) ;  /* 0xffffff9c00a07947 */ /* 0x000fea000383ffff */
.L_x_38:
[----:B----4-:R-:W-:-:S07]  /*85d0*/  MOV R0, UR5 ;  /* 0x0000000500007c02 */ /* 0x010fce0008000f00 */
.L_x_143:
[----:B-1----:R1:W2:Y:S02]  /*85e0*/  SYNCS.PHASECHK.TRANS64.TRYWAIT P0, [R0+URZ], R3 ;  /* 0x00000003000075a7 */ /* 0x0022a400080011ff */
[----:B--2---:R-:W-:Y:S05]  /*85f0*/  @!P0 NANOSLEEP.SYNCS 0x989680 ;  /* 0x009896800000895d */ /* 0x004fea0003900000 */
[----:B------:R-:W2:Y:S02]  /*8600*/  @!P0 SYNCS.PHASECHK.TRANS64 P0, [R0+URZ], R3 ;  /* 0x00000003000085a7 */ /* 0x000ea400080010ff */
[----:B--2---:R-:W-:Y:S05]  /*8610*/  @!P0 BRA `(.L_x_143) ;  /* 0xfffffffc00f08947 */ /* 0x004fea000383ffff */
[----:B------:R-:W-:Y:S05]  /*8620*/  BRA `(.L_x_144) ;  /* 0xffffff9c00ac7947 */ /* 0x000fea000383ffff */
.L_x_39:
[----:B----4-:R-:W-:-:S07]  /*8630*/  MOV R0, UR5 ;  /* 0x0000000500007c02 */ /* 0x010fce0008000f00 */
.L_x_145:
[----:B-1----:R1:W2:Y:S02]  /*8640*/  SYNCS.PHASECHK.TRANS64.TRYWAIT P0, [R0+URZ], R3 ;  /* 0x00000003000075a7 */ /* 0x0022a400080011ff */
[----:B--2---:R-:W-:Y:S05]  /*8650*/  @!P0 NANOSLEEP.SYNCS 0x989680 ;  /* 0x009896800000895d */ /* 0x004fea0003900000 */
[----:B------:R-:W2:Y:S02]  /*8660*/  @!P0 SYNCS.PHASECHK.TRANS64 P0, [R0+URZ], R3 ;  /* 0x00000003000085a7 */ /* 0x000ea400080010ff */
[----:B--2---:R-:W-:Y:S05]  /*8670*/  @!P0 BRA `(.L_x_145) ;  /* 0xfffffffc00f08947 */ /* 0x004fea000383ffff */
[----:B------:R-:W-:Y:S05]  /*8680*/  BRA `(.L_x_146) ;  /* 0xffffff9c00b87947 */ /* 0x000fea000383ffff */
.L_x_40:
[----:B----4-:R-:W-:-:S07]  /*8690*/  MOV R0, UR5 ;  /* 0x0000000500007c02 */ /* 0x010fce0008000f00 */
.L_x_147:
[----:B-1----:R1:W2:Y:S02]  /*86a0*/  SYNCS.PHASECHK.TRANS64.TRYWAIT P0, [R0+URZ], R3 ;  /* 0x00000003000075a7 */ /* 0x0022a400080011ff */
[----:B--2---:R-:W-:Y:S05]  /*86b0*/  @!P0 NANOSLEEP.SYNCS 0x989680 ;  /* 0x009896800000895d */ /* 0x004fea0003900000 */
[----:B------:R-:W2:Y:S02]  /*86c0*/  @!P0 SYNCS.PHASECHK.TRANS64 P0, [R0+URZ], R3 ;  /* 0x00000003000085a7 */ /* 0x000ea400080010ff */
[----:B--2---:R-:W-:Y:S05]  /*86d0*/  @!P0 BRA `(.L_x_147) ;  /* 0xfffffffc00f08947 */ /* 0x004fea000383ffff */
[----:B------:R-:W-:Y:S05]  /*86e0*/  BRA `(.L_x_148) ;  /* 0xffffff9c00c47947 */ /* 0x000fea000383ffff */
.L_x_41:
[----:B----4-:R-:W-:-:S07]  /*86f0*/  MOV R0, UR5 ;  /* 0x0000000500007c02 */ /* 0x010fce0008000f00 */
.L_x_149:
[----:B-1----:R1:W2:Y:S02]  /*8700*/  SYNCS.PHASECHK.TRANS64.TRYWAIT P0, [R0+URZ], R3 ;  /* 0x00000003000075a7 */ /* 0x0022a400080011ff */
[----:B--2---:R-:W-:Y:S05]  /*8710*/  @!P0 NANOSLEEP.SYNCS 0x989680 ;  /* 0x009896800000895d */ /* 0x004fea0003900000 */
[----:B------:R-:W2:Y:S02]  /*8720*/  @!P0 SYNCS.PHASECHK.TRANS64 P0, [R0+URZ], R3 ;  /* 0x00000003000085a7 */ /* 0x000ea400080010ff */
[----:B--2---:R-:W-:Y:S05]  /*8730*/  @!P0 BRA `(.L_x_149) ;  /* 0xfffffffc00f08947 */ /* 0x004fea000383ffff */
[----:B------:R-:W-:Y:S05]  /*8740*/  BRA `(.L_x_150) ;  /* 0xffffff9c00d07947 */ /* 0x000fea000383ffff */
.L_x_42:
[----:B----4-:R-:W-:-:S07]  /*8750*/  MOV R0, UR5 ;  /* 0x0000000500007c02 */ /* 0x010fce0008000f00 */
.L_x_151:
[----:B-1----:R1:W2:Y:S02]  /*8760*/  SYNCS.PHASECHK.TRANS64.TRYWAIT P0, [R0+URZ], R3 ;  /* 0x00000003000075a7 */ /* 0x0022a400080011ff */
[----:B--2---:R-:W-:Y:S05]  /*8770*/  @!P0 NANOSLEEP.SYNCS 0x989680 ;  /* 0x009896800000895d */ /* 0x004fea0003900000 */
[----:B------:R-:W2:Y:S02]  /*8780*/  @!P0 SYNCS.PHASECHK.TRANS64 P0, [R0+URZ], R3 ;  /* 0x00000003000085a7 */ /* 0x000ea400080010ff */
[----:B--2---:R-:W-:Y:S05]  /*8790*/  @!P0 BRA `(.L_x_151) ;  /* 0xfffffffc00f08947 */ /* 0x004fea000383ffff */
[----:B------:R-:W-:Y:S05]  /*87a0*/  BRA `(.L_x_152) ;  /* 0xffffff9c00dc7947 */ /* 0x000fea000383ffff */
.L_x_45:
[----:B-1----:R1:W2:Y:S02]  /*87b0*/  SYNCS.PHASECHK.TRANS64.TRYWAIT P0, [R0+URZ+0x130], R5 ;  /* 0x00013005000075a7 */ /* 0x0022a400080011ff */
[----:B--2---:R-:W-:Y:S05]  /*87c0*/  @!P0 NANOSLEEP.SYNCS 0x989680 ;  /* 0x009896800000895d */ /* 0x004fea0003900000 */
[----:B------:R-:W2:Y:S02]  /*87d0*/  @!P0 SYNCS.PHASECHK.TRANS64 P0, [R0+URZ+0x130], R5 ;  /* 0x00013005000085a7 */ /* 0x000ea400080010ff */
[----:B--2---:R-:W-:Y:S05]  /*87e0*/  @!P0 BRA `(.L_x_45) ;  /* 0xfffffffc00f08947 */ /* 0x004fea000383ffff */
[----:B------:R-:W-:Y:S05]  /*87f0*/  BRA `(.L_x_153) ;  /* 0xffffffa000387947 */ /* 0x000fea000383ffff */
.L_x_46:
[----:B------:R-:W-:-:S07]  /*8800*/  MOV R0, UR5 ;  /* 0x0000000500007c02 */ /* 0x000fce0008000f00 */
.L_x_154:
[----:B-1----:R1:W2:Y:S02]  /*8810*/  SYNCS.PHASECHK.TRANS64.TRYWAIT P0, [R0+URZ+0xe0], R5 ;  /* 0x0000e005000075a7 */ /* 0x0022a400080011ff */
[----:B--2---:R-:W-:Y:S05]  /*8820*/  @!P0 NANOSLEEP.SYNCS 0x989680 ;  /* 0x009896800000895d */ /* 0x004fea0003900000 */
[----:B------:R-:W2:Y:S02]  /*8830*/  @!P0 SYNCS.PHASECHK.TRANS64 P0, [R0+URZ+0xe0], R5 ;  /* 0x0000e005000085a7 */ /* 0x000ea400080010ff */
[----:B--2---:R-:W-:Y:S05]  /*8840*/  @!P0 BRA `(.L_x_154) ;  /* 0xfffffffc00f08947 */ /* 0x004fea000383ffff */
[----:B------:R-:W-:Y:S05]  /*8850*/  BRA `(.L_x_155) ;  /* 0xffffffa000487947 */ /* 0x000fea000383ffff */
.L_x_47:
[----:B-1----:R1:W2:Y:S02]  /*8860*/  SYNCS.PHASECHK.TRANS64.TRYWAIT P1, [R0+URZ+0xd0], R5 ;  /* 0x0000d005000075a7 */ /* 0x0022a400080211ff */
[----:B--2---:R-:W-:Y:S05]  /*8870*/  @!P1 NANOSLEEP.SYNCS 0x989680 ;  /* 0x009896800000995d */ /* 0x004fea0003900000 */
[----:B------:R-:W2:Y:S02]  /*8880*/  @!P1 SYNCS.PHASECHK.TRANS64 P1, [R0+URZ+0xd0], R5 ;  /* 0x0000d005000095a7 */ /* 0x000ea400080210ff */
[----:B--2---:R-:W-:Y:S05]  /*8890*/  @!P1 BRA `(.L_x_47) ;  /* 0xfffffffc00f09947 */ /* 0x004fea000383ffff */
[----:B------:R-:W-:Y:S05]  /*88a0*/  BRA `(.L_x_156) ;  /* 0xffffffa000787947 */ /* 0x000fea000383ffff */
.L_x_50:
[----:B------:R-:W-:-:S07]  /*88b0*/  MOV R0, UR5 ;  /* 0x0000000500007c02 */ /* 0x000fce0008000f00 */
.L_x_157:
[----:B-1----:R1:W2:Y:S02]  /*88c0*/  SYNCS.PHASECHK.TRANS64.TRYWAIT P0, [R0+URZ+0xe0], R3 ;  /* 0x0000e003000075a7 */ /* 0x0022a400080011ff */
[----:B--2---:R-:W-:Y:S05]  /*88d0*/  @!P0 NANOSLEEP.SYNCS 0x989680 ;  /* 0x009896800000895d */ /* 0x004fea0003900000 */
[----:B------:R-:W2:Y:S02]  /*88e0*/  @!P0 SYNCS.PHASECHK.TRANS64 P0, [R0+URZ+0xe0], R3 ;  /* 0x0000e003000085a7 */ /* 0x000ea400080010ff */
[----:B--2---:R-:W-:Y:S05]  /*88f0*/  @!P0 BRA `(.L_x_157) ;  /* 0xfffffffc00f08947 */ /* 0x004fea000383ffff */
[----:B------:R-:W-:Y:S05]  /*8900*/  BRA `(.L_x_49) ;  /* 0xffffffa000cc7947 */ /* 0x000fea000383ffff */
.L_x_57:
[----:B-1----:R1:W2:Y:S02]  /*8910*/  SYNCS.PHASECHK.TRANS64.TRYWAIT P1, [R0+URZ+0xd0], R5 ;  /* 0x0000d005000075a7 */ /* 0x0022a400080211ff */
[----:B--2---:R-:W-:Y:S05]  /*8920*/  @!P1 NANOSLEEP.SYNCS 0x989680 ;  /* 0x009896800000995d */ /* 0x004fea0003900000 */
[----:B------:R-:W2:Y:S02]  /*8930*/  @!P1 SYNCS.PHASECHK.TRANS64 P1, [R0+URZ+0xd0], R5 ;  /* 0x0000d005000095a7 */ /* 0x000ea400080210ff */
[----:B--2---:R-:W-:Y:S05]  /*8940*/  @!P1 BRA `(.L_x_57) ;  /* 0xfffffffc00f09947 */ /* 0x004fea000383ffff */
[----:B------:R-:W-:Y:S05]  /*8950*/  BRA `(.L_x_158) ;  /* 0xffffffa8003c7947 */ /* 0x000fea000383ffff */
.L_x_58:
[----:B------:R-:W-:-:S07]  /*8960*/  MOV R3, UR7 ;  /* 0x0000000700037c02 */ /* 0x000fce0008000f00 */
.L_x_159:
[----:B-1----:R1:W2:Y:S02]  /*8970*/  SYNCS.PHASECHK.TRANS64.TRYWAIT P0, [R3+URZ+0x110], R0 ;  /* 0x00011000030075a7 */ /* 0x0022a400080011ff */
[----:B--2---:R-:W-:Y:S05]  /*8980*/  @!P0 NANOSLEEP.SYNCS 0x989680 ;  /* 0x009896800000895d */ /* 0x004fea0003900000 */
[----:B------:R-:W2:Y:S02]  /*8990*/  @!P0 SYNCS.PHASECHK.TRANS64 P0, [R3+URZ+0x110], R0 ;  /* 0x00011000030085a7 */ /* 0x000ea400080010ff */
[----:B--2---:R-:W-:Y:S05]  /*89a0*/  @!P0 BRA `(.L_x_159) ;  /* 0xfffffffc00f08947 */ /* 0x004fea000383ffff */
[----:B------:R-:W-:Y:S05]  /*89b0*/  BRA `(.L_x_160) ;  /* 0xffffffa800747947 */ /* 0x000fea000383ffff */
.L_x_61:
[----:B------:R-:W-:Y:S07]  /*89c0*/  MOV R0, UR6 ;  /* 0x0000000600007c02 */ /* 0x000fee0008000f00 */
.L_x_161:
[----:B-1----:R1:W2:Y:S02]  /*89d0*/  SYNCS.PHASECHK.TRANS64.TRYWAIT P0, [R0+URZ], R3 ;  /* 0x00000003000075a7 */ /* 0x0022a400080011ff */
[----:B--2---:R-:W-:Y:S05]  /*89e0*/  @!P0 NANOSLEEP.SYNCS 0x989680 ;  /* 0x009896800000895d */ /* 0x004fea0003900000 */
[----:B------:R-:W2:Y:S02]  /*89f0*/  @!P0 SYNCS.PHASECHK.TRANS64 P0, [R0+URZ], R3 ;  /* 0x00000003000085a7 */ /* 0x000ea400080010ff */
[----:B--2---:R-:W-:Y:S05]  /*8a00*/  @!P0 BRA `(.L_x_161) ;  /* 0xfffffffc00f08947 */ /* 0x004fea000383ffff */
[----:B------:R-:W-:Y:S05]  /*8a10*/  BRA `(.L_x_60) ;  /* 0xffffffa800907947 */ /* 0x000fea000383ffff */
.L_x_64:
[----:B------:R-:W-:-:S07]  /*8a20*/  MOV R0, UR6 ;  /* 0x0000000600007c02 */ /* 0x000fce0008000f00 */
.L_x_162:
[----:B--2---:R2:W4:Y:S02]  /*8a30*/  SYNCS.PHASECHK.TRANS64.TRYWAIT P0, [R0+URZ], R3 ;  /* 0x00000003000075a7 */ /* 0x00452400080011ff */
[----:B----4-:R-:W-:Y:S05]  /*8a40*/  @!P0 NANOSLEEP.SYNCS 0x989680 ;  /* 0x009896800000895d */ /* 0x010fea0003900000 */
[----:B------:R-:W4:Y:S02]  /*8a50*/  @!P0 SYNCS.PHASECHK.TRANS64 P0, [R0+URZ], R3 ;  /* 0x00000003000085a7 */ /* 0x000f2400080010ff */
[----:B----4-:R-:W-:Y:S05]  /*8a60*/  @!P0 BRA `(.L_x_162) ;  /* 0xfffffffc00f08947 */ /* 0x010fea000383ffff */
[----:B------:R-:W-:Y:S05]  /*8a70*/  BRA `(.L_x_163) ;  /* 0xffffffac006c7947 */ /* 0x000fea000383ffff */
.L_x_65:
[----:B------:R-:W-:-:S07]  /*8a80*/  MOV R0, UR6 ;  /* 0x0000000600007c02 */ /* 0x000fce0008000f00 */
.L_x_164:
[----:B-1----:R1:W2:Y:S02]  /*8a90*/  SYNCS.PHASECHK.TRANS64.TRYWAIT P0, [R0+URZ], R3 ;  /* 0x00000003000075a7 */ /* 0x0022a400080011ff */
[----:B--2---:R-:W-:Y:S05]  /*8aa0*/  @!P0 NANOSLEEP.SYNCS 0x989680 ;  /* 0x009896800000895d */ /* 0x004fea0003900000 */
[----:B------:R-:W2:Y:S02]  /*8ab0*/  @!P0 SYNCS.PHASECHK.TRANS64 P0, [R0+URZ], R3 ;  /* 0x00000003000085a7 */ /* 0x000ea400080010ff */
[----:B--2---:R-:W-:Y:S05]  /*8ac0*/  @!P0 BRA `(.L_x_164) ;  /* 0xfffffffc00f08947 */ /* 0x004fea000383ffff */
[----:B------:R-:W-:Y:S05]  /*8ad0*/  BRA `(.L_x_165) ;  /* 0xffffffac00787947 */ /* 0x000fea000383ffff */
.L_x_66:
[----:B------:R-:W-:-:S07]  /*8ae0*/  MOV R0, UR6 ;  /* 0x0000000600007c02 */ /* 0x000fce0008000f00 */
.L_x_166:
[----:B-1----:R1:W2:Y:S02]  /*8af0*/  SYNCS.PHASECHK.TRANS64.TRYWAIT P0, [R0+URZ], R3 ;  /* 0x00000003000075a7 */ /* 0x0022a400080011ff */
[----:B--2---:R-:W-:Y:S05]  /*8b00*/  @!P0 NANOSLEEP.SYNCS 0x989680 ;  /* 0x009896800000895d */ /* 0x004fea0003900000 */
[----:B------:R-:W2:Y:S02]  /*8b10*/  @!P0 SYNCS.PHASECHK.TRANS64 P0, [R0+URZ], R3 ;  /* 0x00000003000085a7 */ /* 0x000ea400080010ff */
[----:B--2---:R-:W-:Y:S05]  /*8b20*/  @!P0 BRA `(.L_x_166) ;  /* 0xfffffffc00f08947 */ /* 0x004fea000383ffff */
[----:B------:R-:W-:Y:S05]  /*8b30*/  BRA `(.L_x_167) ;  /* 0xffffffac00847947 */ /* 0x000fea000383ffff */
.L_x_67:
[----:B------:R-:W-:-:S07]  /*8b40*/  MOV R0, UR7 ;  /* 0x0000000700007c02 */ /* 0x000fce0008000f00 */
.L_x_168:
[----:B-1----:R1:W2:Y:S02]  /*8b50*/  SYNCS.PHASECHK.TRANS64.TRYWAIT P0, [R0+URZ], R3 ;  /* 0x00000003000075a7 */ /* 0x0022a400080011ff */
[----:B--2---:R-:W-:Y:S05]  /*8b60*/  @!P0 NANOSLEEP.SYNCS 0x989680 ;  /* 0x009896800000895d */ /* 0x004fea0003900000 */
[----:B------:R-:W2:Y:S02]  /*8b70*/  @!P0 SYNCS.PHASECHK.TRANS64 P0, [R0+URZ], R3 ;  /* 0x00000003000085a7 */ /* 0x000ea400080010ff */
[----:B--2---:R-:W-:Y:S05]  /*8b80*/  @!P0 BRA `(.L_x_168) ;  /* 0xfffffffc00f08947 */ /* 0x004fea000383ffff */
[----:B------:R-:W-:Y:S05]  /*8b90*/  BRA `(.L_x_169) ;  /* 0xffffffac00907947 */ /* 0x000fea000383ffff */
.L_x_72:
[----:B--2---:R2:W3:Y:S02]  /*8ba0*/  SYNCS.PHASECHK.TRANS64.TRYWAIT P0, [R0+URZ+0xd0], R3 ;  /* 0x0000d003000075a7 */ /* 0x0044e400080011ff */
[----:B---3--:R-:W-:Y:S05]  /*8bb0*/  @!P0 NANOSLEEP.SYNCS 0x989680 ;  /* 0x009896800000895d */ /* 0x008fea0003900000 */
[----:B------:R-:W3:Y:S02]  /*8bc0*/  @!P0 SYNCS.PHASECHK.TRANS64 P0, [R0+URZ+0xd0], R3 ;  /* 0x0000d003000085a7 */ /* 0x000ee400080010ff */
[----:B---3--:R-:W-:Y:S05]  /*8bd0*/  @!P0 BRA `(.L_x_72) ;  /* 0xfffffffc00f08947 */ /* 0x008fea000383ffff */
[----:B------:R-:W-:Y:S05]  /*8be0*/  BRA `(.L_x_170) ;  /* 0xffffffb0009c7947 */ /* 0x000fea000383ffff */
.L_x_75:
[----:B------:R-:W-:Y:S07]  /*8bf0*/  MOV R0, UR7 ;  /* 0x0000000700007c02 */ /* 0x000fee0008000f00 */
.L_x_171:
[----:B--2---:R2:W3:Y:S02]  /*8c00*/  SYNCS.PHASECHK.TRANS64.TRYWAIT P0, [R0+URZ+0xc8], R3 ;  /* 0x0000c803000075a7 */ /* 0x0044e400080011ff */
[----:B---3--:R-:W-:Y:S05]  /*8c10*/  @!P0 NANOSLEEP.SYNCS 0x989680 ;  /* 0x009896800000895d */ /* 0x008fea0003900000 */
[----:B------:R-:W3:Y:S02]  /*8c20*/  @!P0 SYNCS.PHASECHK.TRANS64 P0, [R0+URZ+0xc8], R3 ;  /* 0x0000c803000085a7 */ /* 0x000ee400080010ff */
[----:B---3--:R-:W-:Y:S05]  /*8c30*/  @!P0 BRA `(.L_x_171) ;  /* 0xfffffffc00f08947 */ /* 0x008fea000383ffff */
[----:B------:R-:W-:Y:S05]  /*8c40*/  BRA `(.L_x_74) ;  /* 0xffffffb4007c7947 */ /* 0x000fea000383ffff */
.L_x_78:
[----:B------:R-:W-:Y:S07]  /*8c50*/  MOV R3, UR7 ;  /* 0x0000000700037c02 */ /* 0x000fee0008000f00 */
.L_x_172:
[----:B-1----:R1:W2:Y:S02]  /*8c60*/  SYNCS.PHASECHK.TRANS64.TRYWAIT P0, [R3+URZ+0xa0], R12 ;  /* 0x0000a00c030075a7 */ /* 0x0022a400080011ff */
[----:B--2---:R-:W-:Y:S05]  /*8c70*/  @!P0 NANOSLEEP.SYNCS 0x989680 ;  /* 0x009896800000895d */ /* 0x004fea0003900000 */
[----:B------:R-:W2:Y:S02]  /*8c80*/  @!P0 SYNCS.PHASECHK.TRANS64 P0, [R3+URZ+0xa0], R12 ;  /* 0x0000a00c030085a7 */ /* 0x000ea400080010ff */
[----:B--2---:R-:W-:Y:S05]  /*8c90*/  @!P0 BRA `(.L_x_172) ;  /* 0xfffffffc00f08947 */ /* 0x004fea000383ffff */
[----:B------:R-:W-:Y:S05]  /*8ca0*/  BRA `(.L_x_173) ;  /* 0xffffffb400f47947 */ /* 0x000fea000383ffff */
.L_x_79:
[----:B-1----:R-:W-:Y:S07]  /*8cb0*/  MOV R3, UR7 ;  /* 0x0000000700037c02 */ /* 0x002fee0008000f00 */
.L_x_174:
[----:B-1----:R1:W2:Y:S02]  /*8cc0*/  SYNCS.PHASECHK.TRANS64.TRYWAIT P0, [R3+URZ+0xa8], R12 ;  /* 0x0000a80c030075a7 */ /* 0x0022a400080011ff */
[----:B--2---:R-:W-:Y:S05]  /*8cd0*/  @!P0 NANOSLEEP.SYNCS 0x989680 ;  /* 0x009896800000895d */ /* 0x004fea0003900000 */
[----:B------:R-:W2:Y:S02]  /*8ce0*/  @!P0 SYNCS.PHASECHK.TRANS64 P0, [R3+URZ+0xa8], R12 ;  /* 0x0000a80c030085a7 */ /* 0x000ea400080010ff */
[----:B--2---:R-:W-:Y:S05]  /*8cf0*/  @!P0 BRA `(.L_x_174) ;  /* 0xfffffffc00f08947 */ /* 0x004fea000383ffff */
[----:B------:R-:W-:Y:S05]  /*8d00*/  BRA `(.L_x_175) ;  /* 0xffffffb800307947 */ /* 0x000fea000383ffff */
.L_x_80:
[----:B-1----:R-:W-:Y:S07]  /*8d10*/  MOV R3, UR7 ;  /* 0x0000000700037c02 */ /* 0x002fee0008000f00 */
.L_x_176:
[----:B-1----:R1:W2:Y:S02]  /*8d20*/  SYNCS.PHASECHK.TRANS64.TRYWAIT P0, [R3+URZ+0xb0], R12 ;  /* 0x0000b00c030075a7 */ /* 0x0022a400080011ff */
[----:B--2---:R-:W-:Y:S05]  /*8d30*/  @!P0 NANOSLEEP.SYNCS 0x989680 ;  /* 0x009896800000895d */ /* 0x004fea0003900000 */
[----:B------:R-:W2:Y:S02]  /*8d40*/  @!P0 SYNCS.PHASECHK.TRANS64 P0, [R3+URZ+0xb0], R12 ;  /* 0x0000b00c030085a7 */ /* 0x000ea400080010ff */
[----:B--2---:R-:W-:Y:S05]  /*8d50*/  @!P0 BRA `(.L_x_176) ;  /* 0xfffffffc00f08947 */ /* 0x004fea000383ffff */
[----:B------:R-:W-:Y:S05]  /*8d60*/  BRA `(.L_x_177) ;  /* 0xffffffb800787947 */ /* 0x000fea000383ffff */
.L_x_81:
[----:B------:R-:W-:Y:S07]  /*8d70*/  MOV R3, UR7 ;  /* 0x0000000700037c02 */ /* 0x000fee0008000f00 */
.L_x_178:
[----:B-1----:R1:W2:Y:S02]  /*8d80*/  SYNCS.PHASECHK.TRANS64.TRYWAIT P0, [R3+URZ+0xb8], R12 ;  /* 0x0000b80c030075a7 */ /* 0x0022a400080011ff */
[----:B--2---:R-:W-:Y:S05]  /*8d90*/  @!P0 NANOSLEEP.SYNCS 0x989680 ;  /* 0x009896800000895d */ /* 0x004fea0003900000 */
[----:B------:R-:W2:Y:S02]  /*8da0*/  @!P0 SYNCS.PHASECHK.TRANS64 P0, [R3+URZ+0xb8], R12 ;  /* 0x0000b80c030085a7 */ /* 0x000ea400080010ff */
[----:B--2---:R-:W-:Y:S05]  /*8db0*/  @!P0 BRA `(.L_x_178) ;  /* 0xfffffffc00f08947 */ /* 0x004fea000383ffff */
[----:B------:R-:W-:Y:S05]  /*8dc0*/  BRA `(.L_x_179) ;  /* 0xffffffbc00007947 */ /* 0x000fea000383ffff */
.L_x_83:
[----:B------:R-:W-:-:S07]  /*8dd0*/  MOV R0, UR7 ;  /* 0x0000000700007c02 */ /* 0x000fce0008000f00 */
.L_x_180:
[----:B-1----:R1:W3:Y:S02]  /*8de0*/  SYNCS.PHASECHK.TRANS64.TRYWAIT P0, [R0+URZ+0xa0], R3 ;  /* 0x0000a003000075a7 */ /* 0x0022e400080011ff */
[----:B---3--:R-:W-:Y:S05]  /*8df0*/  @!P0 NANOSLEEP.SYNCS 0x989680 ;  /* 0x009896800000895d */ /* 0x008fea0003900000 */
[----:B------:R-:W3:Y:S02]  /*8e00*/  @!P0 SYNCS.PHASECHK.TRANS64 P0, [R0+URZ+0xa0], R3 ;  /* 0x0000a003000085a7 */ /* 0x000ee400080010ff */
[----:B---3--:R-:W-:Y:S05]  /*8e10*/  @!P0 BRA `(.L_x_180) ;  /* 0xfffffffc00f08947 */ /* 0x008fea000383ffff */
[----:B------:R-:W-:Y:S05]  /*8e20*/  BRA `(.L_x_181) ;  /* 0xffffffbc00707947 */ /* 0x000fea000383ffff */
.L_x_84:
[----:B-1----:R-:W-:-:S07]  /*8e30*/  MOV R0, UR7 ;  /* 0x0000000700007c02 */ /* 0x002fce0008000f00 */
.L_x_182:
[----:B-1----:R1:W3:Y:S02]  /*8e40*/  SYNCS.PHASECHK.TRANS64.TRYWAIT P0, [R0+URZ+0xa8], R3 ;  /* 0x0000a803000075a7 */ /* 0x0022e400080011ff */
[----:B---3--:R-:W-:Y:S05]  /*8e50*/  @!P0 NANOSLEEP.SYNCS 0x989680 ;  /* 0x009896800000895d */ /* 0x008fea0003900000 */
[----:B------:R-:W3:Y:S02]  /*8e60*/  @!P0 SYNCS.PHASECHK.TRANS64 P0, [R0+URZ+0xa8], R3 ;  /* 0x0000a803000085a7 */ /* 0x000ee400080010ff */
[----:B---3--:R-:W-:Y:S05]  /*8e70*/  @!P0 BRA `(.L_x_182) ;  /* 0xfffffffc00f08947 */ /* 0x008fea000383ffff */
[----:B------:R-:W-:Y:S05]  /*8e80*/  BRA `(.L_x_183) ;  /* 0xffffffbc00607947 */ /* 0x000fea000383ffff */
.L_x_85:
[----:B-1----:R-:W-:-:S07]  /*8e90*/  MOV R0, UR7 ;  /* 0x0000000700007c02 */ /* 0x002fce0008000f00 */
.L_x_184:
[----:B-1----:R1:W3:Y:S02]  /*8ea0*/  SYNCS.PHASECHK.TRANS64.TRYWAIT P0, [R0+URZ+0xb0], R3 ;  /* 0x0000b003000075a7 */ /* 0x0022e400080011ff */
[----:B---3--:R-:W-:Y:S05]  /*8eb0*/  @!P0 NANOSLEEP.SYNCS 0x989680 ;  /* 0x009896800000895d */ /* 0x008fea0003900000 */
[----:B------:R-:W3:Y:S02]  /*8ec0*/  @!P0 SYNCS.PHASECHK.TRANS64 P0, [R0+URZ+0xb0], R3 ;  /* 0x0000b003000085a7 */ /* 0x000ee400080010ff */
[----:B---3--:R-:W-:Y:S05]  /*8ed0*/  @!P0 BRA `(.L_x_184) ;  /* 0xfffffffc00f08947 */ /* 0x008fea000383ffff */
[----:B------:R-:W-:Y:S05]  /*8ee0*/  BRA `(.L_x_185) ;  /* 0xffffffbc00507947 */ /* 0x000fea000383ffff */
.L_x_87:
[----:B--2---:R2:W4:Y:S02]  /*8ef0*/  SYNCS.PHASECHK.TRANS64.TRYWAIT P0, [R0+URZ+0xd0], R3 ;  /* 0x0000d003000075a7 */ /* 0x00452400080011ff */
[----:B----4-:R-:W-:Y:S05]  /*8f00*/  @!P0 NANOSLEEP.SYNCS 0x989680 ;  /* 0x009896800000895d */ /* 0x010fea0003900000 */
[----:B------:R-:W4:Y:S02]  /*8f10*/  @!P0 SYNCS.PHASECHK.TRANS64 P0, [R0+URZ+0xd0], R3 ;  /* 0x0000d003000085a7 */ /* 0x000f2400080010ff */
[----:B----4-:R-:W-:Y:S05]  /*8f20*/  @!P0 BRA `(.L_x_87) ;  /* 0xfffffffc00f08947 */ /* 0x010fea000383ffff */
[----:B------:R-:W-:Y:S05]  /*8f30*/  BRA `(.L_x_186) ;  /* 0xffffffc000187947 */ /* 0x000fea000383ffff */
.L_x_98:
[----:B-1----:R-:W-:Y:S04]  /*8f40*/  MOV R0, UR48 ;  /* 0x0000003000007c02 */ /* 0x002fe80008000f00 */
[----:B------:R1:W3:Y:S03]  /*8f50*/  SYNCS.PHASECHK.TRANS64.TRYWAIT P1, [R0+URZ+0x80], R5 ;  /* 0x00008005000075a7 */ /* 0x0002e600080211ff */
[----:B---3--:R-:W-:Y:S05]  /*8f60*/  @!P1 NANOSLEEP.SYNCS 0x989680 ;  /* 0x009896800000995d */ /* 0x008fea0003900000 */
[----:B------:R-:W3:Y:S02]  /*8f70*/  @!P1 SYNCS.PHASECHK.TRANS64 P1, [R0+URZ+0x80], R5 ;  /* 0x00008005000095a7 */ /* 0x000ee400080210ff */
[----:B---3--:R-:W-:Y:S05]  /*8f80*/  @!P1 BRA `(.L_x_98) ;  /* 0xfffffffc00ec9947 */ /* 0x008fea000383ffff */
[----:B------:R-:W-:Y:S05]  /*8f90*/  BRA `(.L_x_97) ;  /* 0xffffffcc00247947 */ /* 0x000fea000383ffff */
.L_x_100:
[----:B-1----:R1:W4:Y:S02]  /*8fa0*/  SYNCS.PHASECHK.TRANS64.TRYWAIT P0, [R88+URZ+0xf0], R3 ;  /* 0x0000f003580075a7 */ /* 0x00232400080011ff */
[----:B----4-:R-:W-:Y:S05]  /*8fb0*/  @!P0 NANOSLEEP.SYNCS 0x989680 ;  /* 0x009896800000895d */ /* 0x010fea0003900000 */
[----:B------:R-:W4:Y:S02]  /*8fc0*/  @!P0 SYNCS.PHASECHK.TRANS64 P0, [R88+URZ+0xf0], R3 ;  /* 0x0000f003580085a7 */ /* 0x000f2400080010ff */
[----:B----4-:R-:W-:Y:S05]  /*8fd0*/  @!P0 BRA `(.L_x_100) ;  /* 0xfffffffc00f08947 */ /* 0x010fea000383ffff */
[----:B------:R-:W-:Y:S05]  /*8fe0*/  BRA `(.L_x_99) ;  /* 0xffffffcc004c7947 */ /* 0x000fea000383ffff */
.L_x_109:
[----:B-1----:R1:W2:Y:S02]  /*8ff0*/  SYNCS.PHASECHK.TRANS64.TRYWAIT P0, [R3+URZ+0x80], R0 ;  /* 0x00008000030075a7 */ /* 0x0022a400080011ff */
[----:B--2---:R-:W-:Y:S05]  /*9000*/  @!P0 NANOSLEEP.SYNCS 0x989680 ;  /* 0x009896800000895d */ /* 0x004fea0003900000 */
[----:B------:R-:W2:Y:S02]  /*9010*/  @!P0 SYNCS.PHASECHK.TRANS64 P0, [R3+URZ+0x80], R0 ;  /* 0x00008000030085a7 */ /* 0x000ea400080010ff */
[----:B--2---:R-:W-:Y:S05]  /*9020*/  @!P0 BRA `(.L_x_109) ;  /* 0xfffffffc00f08947 */ /* 0x004fea000383ffff */
[----:B------:R-:W-:Y:S05]  /*9030*/  BRA `(.L_x_108) ;  /* 0xffffffd400687947 */ /* 0x000fea000383ffff */
.L_x_117:
[----:B-1----:R1:W2:Y:S02]  /*9040*/  SYNCS.PHASECHK.TRANS64.TRYWAIT P0, [R92+URZ+0x80], R5 ;  /* 0x000080055c0075a7 */ /* 0x0022a400080011ff */
[----:B--2---:R-:W-:Y:S05]  /*9050*/  @!P0 NANOSLEEP.SYNCS 0x989680 ;  /* 0x009896800000895d */ /* 0x004fea0003900000 */
[----:B------:R-:W2:Y:S02]  /*9060*/  @!P0 SYNCS.PHASECHK.TRANS64 P0, [R92+URZ+0x80], R5 ;  /* 0x000080055c0085a7 */ /* 0x000ea400080010ff */
[----:B--2---:R-:W-:Y:S05]  /*9070*/  @!P0 BRA `(.L_x_117) ;  /* 0xfffffffc00f08947 */ /* 0x004fea000383ffff */
[----:B------:R-:W-:Y:S05]  /*9080*/  BRA `(.L_x_116) ;  /* 0xffffffdc00a87947 */ /* 0x000fea000383ffff */
.L_x_125:
[----:B-1----:R1:W2:Y:S02]  /*9090*/  SYNCS.PHASECHK.TRANS64.TRYWAIT P0, [R92+URZ+0x80], R5 ;  /* 0x000080055c0075a7 */ /* 0x0022a400080011ff */
[----:B--2---:R-:W-:Y:S05]  /*90a0*/  @!P0 NANOSLEEP.SYNCS 0x989680 ;  /* 0x009896800000895d */ /* 0x004fea0003900000 */
[----:B------:R-:W2:Y:S02]  /*90b0*/  @!P0 SYNCS.PHASECHK.TRANS64 P0, [R92+URZ+0x80], R5 ;  /* 0x000080055c0085a7 */ /* 0x000ea400080010ff */
[----:B--2---:R-:W-:Y:S05]  /*90c0*/  @!P0 BRA `(.L_x_125) ;  /* 0xfffffffc00f08947 */ /* 0x004fea000383ffff */
[----:B------:R-:W-:Y:S05]  /*90d0*/  BRA `(.L_x_124) ;  /* 0xffffffe400e87947 */ /* 0x000fea000383ffff */
        .weak           $__internal_0_$__cuda_sm10x_tcgen05_guardrail_trap_col_being_dealloced_not_returned_by_alloc
        .type           $__internal_0_$__cuda_sm10x_tcgen05_guardrail_trap_col_being_dealloced_not_returned_by_alloc,@function
        .size           $__internal_0_$__cuda_sm10x_tcgen05_guardrail_trap_col_being_dealloced_not_returned_by_alloc,($__internal_1_$__cuda_sm10x_tcgen05_guardrail_trap_phase_invalid_during_alloc - $__internal_0_$__cuda_sm10x_tcgen05_guardrail_trap_col_being_dealloced_not_returned_by_alloc)
$__internal_0_$__cuda_sm10x_tcgen05_guardrail_trap_col_being_dealloced_not_returned_by_alloc:
[----:B------:R-:W-:Y:S05]  /*90e0*/  BPT.TRAP 0x1 ;  /* 0x000000040000795c */ /* 0x000fea0000300000 */
[----:B------:R-:W-:-:S04]  /*90f0*/  HFMA2 R3, -RZ, RZ, 0, 0 ;  /* 0x00000000ff037431 */ /* 0x000fc800000001ff */
[----:B------:R-:W-:Y:S05]  /*9100*/  RET.REL.NODEC R2 `(_ZN7cutlass13device_kernelINS_4gemm6kernel13GemmUniversalIN4cute5tupleIJiiiiEEENS1_10collective13CollectiveMmaINS1_35MainloopSm100TmaUmmaWarpSpecializedILi8ELi2ELi4ENS5_IJNS4_1CILi1EEESB_SB_EEEEENS5_IJNSA_ILi128EEENSA_ILi64EEENSA_ILi32EEEEEENS_10tfloat32_tENS5_IJlSB_lEEESI_SJ_NS4_8TiledMMAINS4_8MMA_AtomIJNS4_17SM100_MMA_TF32_SSISI_SI_fLi128ELi64ELNS4_4UMMA5MajorE0ELSO_0ELNSN_7ScaleInE0ELSP_0EEEEEENS4_6LayoutISC_NS5_IJNSA_ILi0EEEST_ST_EEEEENS5_IJNS4_10UnderscoreESW_SW_EEEEENS4_13SM90_TMA_LOADENS4_14ComposedLayoutINS4_7SwizzleILi3ELi4ELi3EEENS4_18smem_ptr_flag_bitsILi32EEENSS_INS5_IJNSA_ILi8EEESG_EEENS5_IJSG_SB_EEEEEEEvNS4_8identityESZ_S19_vS1A_EENS_8epilogue10collective18CollectiveEpilogueINS1C_23Sm100TmaWarpSpecializedILi4ELi2ELi16ELb1ELb0EEEJSH_NS5_IJNSS_ISE_SB_EENSS_INSA_ILi16EEESB_EEEEESI_SJ_SI_SJ_NS1C_6fusion15FusionCallbacksIS1G_NS1L_17LinearCombinationISI_fSI_fLNS_15FloatRoundStyleE2EEESH_S1K_JEEENS4_5SM1004TMEM4LOAD26SM100_TMEM_LOAD_32dp32b16xESZ_NS10_INS11_ILi2ELi4ELi3EEES14_NSS_INS5_IJS15_S1I_EEENS5_IJS1I_SB_EEEEEEENS4_39AutoVectorizingCopyWithAssumedAlignmentILi128EEENS4_14SM90_TMA_STOREES1Z_S21_S21_EEEvvEEEEvNT_6ParamsE) ;  /* 0xffffff6c02bc7950 */ /* 0x000fea0003c3ffff */
        .weak           $__internal_1_$__cuda_sm10x_tcgen05_guardrail_trap_phase_invalid_during_alloc
        .type           $__internal_1_$__cuda_sm10x_tcgen05_guardrail_trap_phase_invalid_during_alloc,@function
        .size           $__internal_1_$__cuda_sm10x_tcgen05_guardrail_trap_phase_invalid_during_alloc,($__internal_2_$__cuda_sm10x_tcgen05_guardrail_trap_unallocated_columns_being_dealloced - $__internal_1_$__cuda_sm10x_tcgen05_guardrail_trap_phase_invalid_during_alloc)
$__internal_1_$__cuda_sm10x_tcgen05_guardrail_trap_phase_invalid_during_alloc:
[----:B------:R-:W-:Y:S05]  /*9110*/  BPT.TRAP 0x1 ;  /* 0x000000040000795c */ /* 0x000fea0000300000 */
[----:B------:R-:W-:-:S04]  /*9120*/  MOV R3, 0x0 ;  /* 0x0000000000037802 */ /* 0x000fc80000000f00 */
[----:B------:R-:W-:Y:S05]  /*9130*/  RET.REL.NODEC R2 `(_ZN7cutlass13device_kernelINS_4gemm6kernel13GemmUniversalIN4cute5tupleIJiiiiEEENS1_10collective13CollectiveMmaINS1_35MainloopSm100TmaUmmaWarpSpecializedILi8ELi2ELi4ENS5_IJNS4_1CILi1EEESB_SB_EEEEENS5_IJNSA_ILi128EEENSA_ILi64EEENSA_ILi32EEEEEENS_10tfloat32_tENS5_IJlSB_lEEESI_SJ_NS4_8TiledMMAINS4_8MMA_AtomIJNS4_17SM100_MMA_TF32_SSISI_SI_fLi128ELi64ELNS4_4UMMA5MajorE0ELSO_0ELNSN_7ScaleInE0ELSP_0EEEEEENS4_6LayoutISC_NS5_IJNSA_ILi0EEEST_ST_EEEEENS5_IJNS4_10UnderscoreESW_SW_EEEEENS4_13SM90_TMA_LOADENS4_14ComposedLayoutINS4_7SwizzleILi3ELi4ELi3EEENS4_18smem_ptr_flag_bitsILi32EEENSS_INS5_IJNSA_ILi8EEESG_EEENS5_IJSG_SB_EEEEEEEvNS4_8identityESZ_S19_vS1A_EENS_8epilogue10collective18CollectiveEpilogueINS1C_23Sm100TmaWarpSpecializedILi4ELi2ELi16ELb1ELb0EEEJSH_NS5_IJNSS_ISE_SB_EENSS_INSA_ILi16EEESB_EEEEESI_SJ_SI_SJ_NS1C_6fusion15FusionCallbacksIS1G_NS1L_17LinearCombinationISI_fSI_fLNS_15FloatRoundStyleE2EEESH_S1K_JEEENS4_5SM1004TMEM4LOAD26SM100_TMEM_LOAD_32dp32b16xESZ_NS10_INS11_ILi2ELi4ELi3EEES14_NSS_INS5_IJS15_S1I_EEENS5_IJS1I_SB_EEEEEEENS4_39AutoVectorizingCopyWithAssumedAlignmentILi128EEENS4_14SM90_TMA_STOREES1Z_S21_S21_EEEvvEEEEvNT_6ParamsE) ;  /* 0xffffff6c02b07950 */ /* 0x000fea0003c3ffff */
        .weak           $__internal_2_$__cuda_sm10x_tcgen05_guardrail_trap_unallocated_columns_being_dealloced
        .type           $__internal_2_$__cuda_sm10x_tcgen05_guardrail_trap_unallocated_columns_being_dealloced,@function
        .size           $__internal_2_$__cuda_sm10x_tcgen05_guardrail_trap_unallocated_columns_being_dealloced,(.L_x_188 - $__internal_2_$__cuda_sm10x_tcgen05_guardrail_trap_unallocated_columns_being_dealloced)
$__internal_2_$__cuda_sm10x_tcgen05_guardrail_trap_unallocated_columns_being_dealloced:
[----:B------:R-:W-:Y:S05]  /*9140*/  BPT.TRAP 0x1 ;  /* 0x000000040000795c */ /* 0x000fea0000300000 */
[----:B------:R-:W-:-:S04]  /*9150*/  HFMA2 R3, -RZ, RZ, 0, 0 ;  /* 0x00000000ff037431 */ /* 0x000fc800000001ff */
[----:B------:R-:W-:Y:S05]  /*9160*/  RET.REL.NODEC R2 `(_ZN7cutlass13device_kernelINS_4gemm6kernel13GemmUniversalIN4cute5tupleIJiiiiEEENS1_10collective13CollectiveMmaINS1_35MainloopSm100TmaUmmaWarpSpecializedILi8ELi2ELi4ENS5_IJNS4_1CILi1EEESB_SB_EEEEENS5_IJNSA_ILi128EEENSA_ILi64EEENSA_ILi32EEEEEENS_10tfloat32_tENS5_IJlSB_lEEESI_SJ_NS4_8TiledMMAINS4_8MMA_AtomIJNS4_17SM100_MMA_TF32_SSISI_SI_fLi128ELi64ELNS4_4UMMA5MajorE0ELSO_0ELNSN_7ScaleInE0ELSP_0EEEEEENS4_6LayoutISC_NS5_IJNSA_ILi0EEEST_ST_EEEEENS5_IJNS4_10UnderscoreESW_SW_EEEEENS4_13SM90_TMA_LOADENS4_14ComposedLayoutINS4_7SwizzleILi3ELi4ELi3EEENS4_18smem_ptr_flag_bitsILi32EEENSS_INS5_IJNSA_ILi8EEESG_EEENS5_IJSG_SB_EEEEEEEvNS4_8identityESZ_S19_vS1A_EENS_8epilogue10collective18CollectiveEpilogueINS1C_23Sm100TmaWarpSpecializedILi4ELi2ELi16ELb1ELb0EEEJSH_NS5_IJNSS_ISE_SB_EENSS_INSA_ILi16EEESB_EEEEESI_SJ_SI_SJ_NS1C_6fusion15FusionCallbacksIS1G_NS1L_17LinearCombinationISI_fSI_fLNS_15FloatRoundStyleE2EEESH_S1K_JEEENS4_5SM1004TMEM4LOAD26SM100_TMEM_LOAD_32dp32b16xESZ_NS10_INS11_ILi2ELi4ELi3EEES14_NSS_INS5_IJS15_S1I_EEENS5_IJS1I_SB_EEEEEEENS4_39AutoVectorizingCopyWithAssumedAlignmentILi128EEENS4_14SM90_TMA_STOREES1Z_S21_S21_EEEvvEEEEvNT_6ParamsE) ;  /* 0xffffff6c02a47950 */ /* 0x000fea0003c3ffff */
.L_x_187:
[----:B------:R-:W-:-:S00]  /*9170*/  BRA `(.L_x_187) ;  /* 0xfffffffc00fc7947 */ /* 0x000fc0000383ffff */
[----:B------:R-:W-:-:S00]  /*9180*/  NOP ;  /* 0x0000000000007918 */ /* 0x000fc00000000000 */
[----:B------:R-:W-:-:S00]  /*9190*/  NOP ;  /* 0x0000000000007918 */ /* 0x000fc00000000000 */
[----:B------:R-:W-:-:S00]  /*91a0*/  NOP ;  /* 0x0000000000007918 */ /* 0x000fc00000000000 */
[----:B------:R-:W-:-:S00]  /*91b0*/  NOP ;  /* 0x0000000000007918 */ /* 0x000fc00000000000 */
[----:B------:R-:W-:-:S00]  /*91c0*/  NOP ;  /* 0x0000000000007918 */ /* 0x000fc00000000000 */
[----:B------:R-:W-:-:S00]  /*91d0*/  NOP ;  /* 0x0000000000007918 */ /* 0x000fc00000000000 */
[----:B------:R-:W-:-:S00]  /*91e0*/  NOP ;  /* 0x0000000000007918 */ /* 0x000fc00000000000 */
[----:B------:R-:W-:-:S00]  /*91f0*/  NOP ;  /* 0x0000000000007918 */ /* 0x000fc00000000000 */
.L_x_188:


//--------------------- .nv.global.init           --------------------------
	.section	.nv.global.init,"aw",@progbits
.nv.global.init:
	.type		$str$27,@object
	.size		$str$27,($str$28 - $str$27)
$str$27:
        /*0000*/ 	.byte	0x28, 0x61, 0x64, 0x64, 0x72, 0x65, 0x73, 0x73, 0x20, 0x26, 0x20, 0x6d, 0x61, 0x73, 0x6b, 0x29
        /*0010*/ 	.byte	0x20, 0x3d, 0x3d, 0x20, 0x30, 0x00
	.type		$str$28,@object
	.size		$str$28,($str$26 - $str$28)
$str$28:
        /*0016*/ 	.byte	0x2f, 0x74, 0x6d, 0x70, 0x2f, 0x63, 0x75, 0x74, 0x6c, 0x61, 0x73, 0x73, 0x5f, 0x73, 0x77, 0x65
        /*0026*/ 	.byte	0x65, 0x70, 0x5f, 0x73, 0x72, 0x63, 0x2f, 0x69, 0x6e, 0x63, 0x6c, 0x75, 0x64, 0x65, 0x2f, 0x63
        /*0036*/ 	.byte	0x75, 0x74, 0x65, 0x2f, 0x70, 0x6f, 0x69, 0x6e, 0x74, 0x65, 0x72, 0x5f, 0x66, 0x6c, 0x61, 0x67
        /*0046*/ 	.byte	0x67, 0x65, 0x64, 0x2e, 0x68, 0x70, 0x70, 0x00
	.type		$str$26,@object
	.size		$str$26,($str$25 - $str$26)
$str$26:
        /*004e*/ 	.byte	0x2f, 0x74, 0x6d, 0x70, 0x2f, 0x63, 0x75, 0x74, 0x6c, 0x61, 0x73, 0x73, 0x5f, 0x73, 0x77, 0x65
        /*005e*/ 	.byte	0x65, 0x70, 0x5f, 0x73, 0x72, 0x63, 0x2f, 0x69, 0x6e, 0x63, 0x6c, 0x75, 0x64, 0x65, 0x2f, 0x63
        /*006e*/ 	.byte	0x75, 0x74, 0x65, 0x2f, 0x61, 0x74, 0x6f, 0x6d, 0x2f, 0x63, 0x6f, 0x70, 0x79, 0x5f, 0x74, 0x72
        /*007e*/ 	.byte	0x61, 0x69, 0x74, 0x73, 0x5f, 0x73, 0x6d, 0x31, 0x30, 0x30, 0x2e, 0x68, 0x70, 0x70, 0x00
	.type		$str$25,@object
	.size		$str$25,(__unnamed_1 - $str$25)
$str$25:
        /*008d*/ 	.byte	0x28, 0x28, 0x75, 0x69, 0x6e, 0x74, 0x33, 0x32, 0x5f, 0x74, 0x28, 0x74, 0x68, 0x72, 0x65, 0x61
        /*009d*/ 	.byte	0x64, 0x49, 0x64, 0x78, 0x2e, 0x78, 0x29, 0x20, 0x2f, 0x20, 0x33, 0x32, 0x29, 0x20, 0x25, 0x20
        /*00ad*/ 	.byte	0x34, 0x29, 0x20, 0x3d, 0x3d, 0x20, 0x28, 0x28, 0x28, 0x74, 0x6d, 0x65, 0x6d, 0x5f, 0x61, 0x64
        /*00bd*/ 	.byte	0x64, 0x72, 0x20, 0x3e, 0x3e, 0x20, 0x31, 0x36, 0x29, 0x20, 0x2f, 0x20, 0x33, 0x32, 0x29, 0x20
        /*00cd*/ 	.byte	0x25, 0x20, 0x34, 0x29, 0x00
	.type		__unnamed_1,@object
	.size		__unnamed_1,(__unnamed_2 - __unnamed_1)
__unnamed_1:
        /*00d2*/ 	.byte	0x61, 0x75, 0x74, 0x6f, 0x20, 0x63, 0x75, 0x74, 0x65, 0x3a, 0x3a, 0x61, 0x73, 0x5f, 0x70, 0x6f
        /* <DEDUP_REMOVED lines=24> */
        /*0262*/ 	.byte	0x32, 0x30, 0x34, 0x38, 0x3e, 0x3e, 0x3e, 0x3e, 0x5d, 0x00
	.type		__unnamed_2,@object
	.size		__unnamed_2,(.L_2 - __unnamed_2)
__unnamed_2:
        /* <DEDUP_REMOVED lines=42> */
        /*050c*/ 	.byte	0x3e, 0x5d, 0x00
.L_2:


//--------------------- .nv.shared._ZN7cutlass13device_kernelINS_4gemm6kernel13GemmUniversalIN4cute5tupleIJiiiiEEENS1_10collective13CollectiveMmaINS1_35MainloopSm100TmaUmmaWarpSpecializedILi8ELi2ELi4ENS5_IJNS4_1CILi1EEESB_SB_EEEEENS5_IJNSA_ILi128EEENSA_ILi64EEENSA_ILi32EEEEEENS_10tfloat32_tENS5_IJlSB_lEEESI_SJ_NS4_8TiledMMAINS4_8MMA_AtomIJNS4_17SM100_MMA_TF32_SSISI_SI_fLi128ELi64ELNS4_4UMMA5MajorE0ELSO_0ELNSN_7ScaleInE0ELSP_0EEEEEENS4_6LayoutISC_NS5_IJNSA_ILi0EEEST_ST_EEEEENS5_IJNS4_10UnderscoreESW_SW_EEEEENS4_13SM90_TMA_LOADENS4_14ComposedLayoutINS4_7SwizzleILi3ELi4ELi3EEENS4_18smem_ptr_flag_bitsILi32EEENSS_INS5_IJNSA_ILi8EEESG_EEENS5_IJSG_SB_EEEEEEEvNS4_8identityESZ_S19_vS1A_EENS_8epilogue10collective18CollectiveEpilogueINS1C_23Sm100TmaWarpSpecializedILi4ELi2ELi16ELb1ELb0EEEJSH_NS5_IJNSS_ISE_SB_EENSS_INSA_ILi16EEESB_EEEEESI_SJ_SI_SJ_NS1C_6fusion15FusionCallbacksIS1G_NS1L_17LinearCombinationISI_fSI_fLNS_15FloatRoundStyleE2EEESH_S1K_JEEENS4_5SM1004TMEM4LOAD26SM100_TMEM_LOAD_32dp32b16xESZ_NS10_INS11_ILi2ELi4ELi3EEES14_NSS_INS5_IJS15_S1I_EEENS5_IJS1I_SB_EEEEEEENS4_39AutoVectorizingCopyWithAssumedAlignmentILi128EEENS4_14SM90_TMA_STOREES1Z_S21_S21_EEEvvEEEEvNT_6ParamsE --------------------------
	.section	.nv.shared._ZN7cutlass13device_kernelINS_4gemm6kernel13GemmUniversalIN4cute5tupleIJiiiiEEENS1_10collective13CollectiveMmaINS1_35MainloopSm100TmaUmmaWarpSpecializedILi8ELi2ELi4ENS5_IJNS4_1CILi1EEESB_SB_EEEEENS5_IJNSA_ILi128EEENSA_ILi64EEENSA_ILi32EEEEEENS_10tfloat32_tENS5_IJlSB_lEEESI_SJ_NS4_8TiledMMAINS4_8MMA_AtomIJNS4_17SM100_MMA_TF32_SSISI_SI_fLi128ELi64ELNS4_4UMMA5MajorE0ELSO_0ELNSN_7ScaleInE0ELSP_0EEEEEENS4_6LayoutISC_NS5_IJNSA_ILi0EEEST_ST_EEEEENS5_IJNS4_10UnderscoreESW_SW_EEEEENS4_13SM90_TMA_LOADENS4_14ComposedLayoutINS4_7SwizzleILi3ELi4ELi3EEENS4_18smem_ptr_flag_bitsILi32EEENSS_INS5_IJNSA_ILi8EEESG_EEENS5_IJSG_SB_EEEEEEEvNS4_8identityESZ_S19_vS1A_EENS_8epilogue10collective18CollectiveEpilogueINS1C_23Sm100TmaWarpSpecializedILi4ELi2ELi16ELb1ELb0EEEJSH_NS5_IJNSS_ISE_SB_EENSS_INSA_ILi16EEESB_EEEEESI_SJ_SI_SJ_NS1C_6fusion15FusionCallbacksIS1G_NS1L_17LinearCombinationISI_fSI_fLNS_15FloatRoundStyleE2EEESH_S1K_JEEENS4_5SM1004TMEM4LOAD26SM100_TMEM_LOAD_32dp32b16xESZ_NS10_INS11_ILi2ELi4ELi3EEES14_NSS_INS5_IJS15_S1I_EEENS5_IJS1I_SB_EEEEEEENS4_39AutoVectorizingCopyWithAssumedAlignmentILi128EEENS4_14SM90_TMA_STOREES1Z_S21_S21_EEEvvEEEEvNT_6ParamsE,"aw",@nobits
	.sectionflags	@""
	.align	16
	.zero		1024


//--------------------- .nv.shared.reserved.0     --------------------------
	.section	.nv.shared.reserved.0,"aw",@nobits
	.weak		__nv_reservedSMEM_offset_0_alias
	.size		__nv_reservedSMEM_offset_0_alias, 0, 64
	.other		__nv_reservedSMEM_offset_0_alias,@"STO_CUDA_RESERVED_SHARED STV_DEFAULT"
__nv_reservedSMEM_offset_0_alias:
	.zero		0
.nv.shared.reserved.0:
	.zero		64
	.weak		__nv_reservedSMEM_tcgen05_partition
	.type		__nv_reservedSMEM_tcgen05_partition,@object
	.size		__nv_reservedSMEM_tcgen05_partition,(.L_0 - __nv_reservedSMEM_tcgen05_partition)
__nv_reservedSMEM_tcgen05_partition:
	.zero		32
.L_0:


//--------------------- .nv.global                --------------------------
	.section	.nv.global,"aw",@nobits
.nv.global:
	.type		_ZN40_INTERNAL_4803a1a7_4_k_cu_56cf83ec_310134cute1_E,@object
	.size		_ZN40_INTERNAL_4803a1a7_4_k_cu_56cf83ec_310134cute1_E,(_ZN40_INTERNAL_4803a1a7_4_k_cu_56cf83ec_310134cuda3std3__45__cpo6cbeginE - _ZN40_INTERNAL_4803a1a7_4_k_cu_56cf83ec_310134cute1_E)
_ZN40_INTERNAL_4803a1a7_4_k_cu_56cf83ec_310134cute1_E:
	.zero		1
	.type		_ZN40_INTERNAL_4803a1a7_4_k_cu_56cf83ec_310134cuda3std3__45__cpo6cbeginE,@object
	.size		_ZN40_INTERNAL_4803a1a7_4_k_cu_56cf83ec_310134cuda3std3__45__cpo6cbeginE,(_ZN40_INTERNAL_4803a1a7_4_k_cu_56cf83ec_310134cuda3std3__48in_placeE - _ZN40_INTERNAL_4803a1a7_4_k_cu_56cf83ec_310134cuda3std3__45__cpo6cbeginE)
_ZN40_INTERNAL_4803a1a7_4_k_cu_56cf83ec_310134cuda3std3__45__cpo6cbeginE:
	.zero		1
	.type		_ZN40_INTERNAL_4803a1a7_4_k_cu_56cf83ec_310134cuda3std3__48in_placeE,@object
	.size		_ZN40_INTERNAL_4803a1a7_4_k_cu_56cf83ec_310134cuda3std3__48in_placeE,(_ZN40_INTERNAL_4803a1a7_4_k_cu_56cf83ec_310134cuda3std6ranges3__45__cpo9iter_moveE - _ZN40_INTERNAL_4803a1a7_4_k_cu_56cf83ec_310134cuda3std3__48in_placeE)
_ZN40_INTERNAL_4803a1a7_4_k_cu_56cf83ec_310134cuda3std3__48in_placeE:
	.zero		1
	.type		_ZN40_INTERNAL_4803a1a7_4_k_cu_56cf83ec_310134cuda3std6ranges3__45__cpo9iter_moveE,@object
	.size		_ZN40_INTERNAL_4803a1a7_4_k_cu_56cf83ec_310134cuda3std6ranges3__45__cpo9iter_moveE,(_ZN40_INTERNAL_4803a1a7_4_k_cu_56cf83ec_310134cuda3std3__45__cpo5beginE - _ZN40_INTERNAL_4803a1a7_4_k_cu_56cf83ec_310134cuda3std6ranges3__45__cpo9iter_moveE)
_ZN40_INTERNAL_4803a1a7_4_k_cu_56cf83ec_310134cuda3std6ranges3__45__cpo9iter_moveE:
	.zero		1
	.type		_ZN40_INTERNAL_4803a1a7_4_k_cu_56cf83ec_310134cuda3std3__45__cpo5beginE,@object
	.size		_ZN40_INTERNAL_4803a1a7_4_k_cu_56cf83ec_310134cuda3std3__45__cpo5beginE,(_ZN40_INTERNAL_4803a1a7_4_k_cu_56cf83ec_310134cuda3std3__442_GLOBAL__N__4803a1a7_4_k_cu_56cf83ec_310136ignoreE - _ZN40_INTERNAL_4803a1a7_4_k_cu_56cf83ec_310134cuda3std3__45__cpo5beginE)
_ZN40_INTERNAL_4803a1a7_4_k_cu_56cf83ec_310134cuda3std3__45__cpo5beginE:
	.zero		1
	.type		_ZN40_INTERNAL_4803a1a7_4_k_cu_56cf83ec_310134cuda3std3__442_GLOBAL__N__4803a1a7_4_k_cu_56cf83ec_310136ignoreE,@object
	.size		_ZN40_INTERNAL_4803a1a7_4_k_cu_56cf83ec_310134cuda3std3__442_GLOBAL__N__4803a1a7_4_k_cu_56cf83ec_310136ignoreE,(_ZN40_INTERNAL_4803a1a7_4_k_cu_56cf83ec_310134cute7productE - _ZN40_INTERNAL_4803a1a7_4_k_cu_56cf83ec_310134cuda3std3__442_GLOBAL__N__4803a1a7_4_k_cu_56cf83ec_310136ignoreE)
_ZN40_INTERNAL_4803a1a7_4_k_cu_56cf83ec_310134cuda3std3__442_GLOBAL__N__4803a1a7_4_k_cu_56cf83ec_310136ignoreE:
	.zero		1
	.type		_ZN40_INTERNAL_4803a1a7_4_k_cu_56cf83ec_310134cute7productE,@object
	.size		_ZN40_INTERNAL_4803a1a7_4_k_cu_56cf83ec_310134cute7productE,(_ZN40_INTERNAL_4803a1a7_4_k_cu_56cf83ec_310134cuda3std3__45__cpo3endE - _ZN40_INTERNAL_4803a1a7_4_k_cu_56cf83ec_310134cute7productE)
_ZN40_INTERNAL_4803a1a7_4_k_cu_56cf83ec_310134cute7productE:
	.zero		1
	.type		_ZN40_INTERNAL_4803a1a7_4_k_cu_56cf83ec_310134cuda3std3__45__cpo3endE,@object
	.size		_ZN40_INTERNAL_4803a1a7_4_k_cu_56cf83ec_310134cuda3std3__45__cpo3endE,(_ZN40_INTERNAL_4803a1a7_4_k_cu_56cf83ec_310134cuda3std3__419piecewise_constructE - _ZN40_INTERNAL_4803a1a7_4_k_cu_56cf83ec_310134cuda3std3__45__cpo3endE)
_ZN40_INTERNAL_4803a1a7_4_k_cu_56cf83ec_310134cuda3std3__45__cpo3endE:
	.zero		1
	.type		_ZN40_INTERNAL_4803a1a7_4_k_cu_56cf83ec_310134cuda3std3__419piecewise_constructE,@object
	.size		_ZN40_INTERNAL_4803a1a7_4_k_cu_56cf83ec_310134cuda3std3__419piecewise_constructE,(_ZN40_INTERNAL_4803a1a7_4_k_cu_56cf83ec_310134cuda3std3__45__cpo4cendE - _ZN40_INTERNAL_4803a1a7_4_k_cu_56cf83ec_310134cuda3std3__419piecewise_constructE)
_ZN40_INTERNAL_4803a1a7_4_k_cu_56cf83ec_310134cuda3std3__419piecewise_constructE:
	.zero		1
	.type		_ZN40_INTERNAL_4803a1a7_4_k_cu_56cf83ec_310134cuda3std3__45__cpo4cendE,@object
	.size		_ZN40_INTERNAL_4803a1a7_4_k_cu_56cf83ec_310134cuda3std3__45__cpo4cendE,(_ZN40_INTERNAL_4803a1a7_4_k_cu_56cf83ec_310134cuda3std6ranges3__45__cpo4swapE - _ZN40_INTERNAL_4803a1a7_4_k_cu_56cf83ec_310134cuda3std3__45__cpo4cendE)
_ZN40_INTERNAL_4803a1a7_4_k_cu_56cf83ec_310134cuda3std3__45__cpo4cendE:
	.zero		1
	.type		_ZN40_INTERNAL_4803a1a7_4_k_cu_56cf83ec_310134cuda3std6ranges3__45__cpo4swapE,@object
	.size		_ZN40_INTERNAL_4803a1a7_4_k_cu_56cf83ec_310134cuda3std6ranges3__45__cpo4swapE,(.L_10 - _ZN40_INTERNAL_4803a1a7_4_k_cu_56cf83ec_310134cuda3std6ranges3__45__cpo4swapE)
_ZN40_INTERNAL_4803a1a7_4_k_cu_56cf83ec_310134cuda3std6ranges3__45__cpo4swapE:
	.zero		1
.L_10:


//--------------------- .nv.constant0._ZN7cutlass13device_kernelINS_4gemm6kernel13GemmUniversalIN4cute5tupleIJiiiiEEENS1_10collective13CollectiveMmaINS1_35MainloopSm100TmaUmmaWarpSpecializedILi8ELi2ELi4ENS5_IJNS4_1CILi1EEESB_SB_EEEEENS5_IJNSA_ILi128EEENSA_ILi64EEENSA_ILi32EEEEEENS_10tfloat32_tENS5_IJlSB_lEEESI_SJ_NS4_8TiledMMAINS4_8MMA_AtomIJNS4_17SM100_MMA_TF32_SSISI_SI_fLi128ELi64ELNS4_4UMMA5MajorE0ELSO_0ELNSN_7ScaleInE0ELSP_0EEEEEENS4_6LayoutISC_NS5_IJNSA_ILi0EEEST_ST_EEEEENS5_IJNS4_10UnderscoreESW_SW_EEEEENS4_13SM90_TMA_LOADENS4_14ComposedLayoutINS4_7SwizzleILi3ELi4ELi3EEENS4_18smem_ptr_flag_bitsILi32EEENSS_INS5_IJNSA_ILi8EEESG_EEENS5_IJSG_SB_EEEEEEEvNS4_8identityESZ_S19_vS1A_EENS_8epilogue10collective18CollectiveEpilogueINS1C_23Sm100TmaWarpSpecializedILi4ELi2ELi16ELb1ELb0EEEJSH_NS5_IJNSS_ISE_SB_EENSS_INSA_ILi16EEESB_EEEEESI_SJ_SI_SJ_NS1C_6fusion15FusionCallbacksIS1G_NS1L_17LinearCombinationISI_fSI_fLNS_15FloatRoundStyleE2EEESH_S1K_JEEENS4_5SM1004TMEM4LOAD26SM100_TMEM_LOAD_32dp32b16xESZ_NS10_INS11_ILi2ELi4ELi3EEES14_NSS_INS5_IJS15_S1I_EEENS5_IJS1I_SB_EEEEEEENS4_39AutoVectorizingCopyWithAssumedAlignmentILi128EEENS4_14SM90_TMA_STOREES1Z_S21_S21_EEEvvEEEEvNT_6ParamsE --------------------------
	.section	.nv.constant0._ZN7cutlass13device_kernelINS_4gemm6kernel13GemmUniversalIN4cute5tupleIJiiiiEEENS1_10collective13CollectiveMmaINS1_35MainloopSm100TmaUmmaWarpSpecializedILi8ELi2ELi4ENS5_IJNS4_1CILi1EEESB_SB_EEEEENS5_IJNSA_ILi128EEENSA_ILi64EEENSA_ILi32EEEEEENS_10tfloat32_tENS5_IJlSB_lEEESI_SJ_NS4_8TiledMMAINS4_8MMA_AtomIJNS4_17SM100_MMA_TF32_SSISI_SI_fLi128ELi64ELNS4_4UMMA5MajorE0ELSO_0ELNSN_7ScaleInE0ELSP_0EEEEEENS4_6LayoutISC_NS5_IJNSA_ILi0EEEST_ST_EEEEENS5_IJNS4_10UnderscoreESW_SW_EEEEENS4_13SM90_TMA_LOADENS4_14ComposedLayoutINS4_7SwizzleILi3ELi4ELi3EEENS4_18smem_ptr_flag_bitsILi32EEENSS_INS5_IJNSA_ILi8EEESG_EEENS5_IJSG_SB_EEEEEEEvNS4_8identityESZ_S19_vS1A_EENS_8epilogue10collective18CollectiveEpilogueINS1C_23Sm100TmaWarpSpecializedILi4ELi2ELi16ELb1ELb0EEEJSH_NS5_IJNSS_ISE_SB_EENSS_INSA_ILi16EEESB_EEEEESI_SJ_SI_SJ_NS1C_6fusion15FusionCallbacksIS1G_NS1L_17LinearCombinationISI_fSI_fLNS_15FloatRoundStyleE2EEESH_S1K_JEEENS4_5SM1004TMEM4LOAD26SM100_TMEM_LOAD_32dp32b16xESZ_NS10_INS11_ILi2ELi4ELi3EEES14_NSS_INS5_IJS15_S1I_EEENS5_IJS1I_SB_EEEEEEENS4_39AutoVectorizingCopyWithAssumedAlignmentILi128EEENS4_14SM90_TMA_STOREES1Z_S21_S21_EEEvvEEEEvNT_6ParamsE,"a",@progbits
	.sectionflags	@""
	.align	4
.nv.constant0._ZN7cutlass13device_kernelINS_4gemm6kernel13GemmUniversalIN4cute5tupleIJiiiiEEENS1_10collective13CollectiveMmaINS1_35MainloopSm100TmaUmmaWarpSpecializedILi8ELi2ELi4ENS5_IJNS4_1CILi1EEESB_SB_EEEEENS5_IJNSA_ILi128EEENSA_ILi64EEENSA_ILi32EEEEEENS_10tfloat32_tENS5_IJlSB_lEEESI_SJ_NS4_8TiledMMAINS4_8MMA_AtomIJNS4_17SM100_MMA_TF32_SSISI_SI_fLi128ELi64ELNS4_4UMMA5MajorE0ELSO_0ELNSN_7ScaleInE0ELSP_0EEEEEENS4_6LayoutISC_NS5_IJNSA_ILi0EEEST_ST_EEEEENS5_IJNS4_10UnderscoreESW_SW_EEEEENS4_13SM90_TMA_LOADENS4_14ComposedLayoutINS4_7SwizzleILi3ELi4ELi3EEENS4_18smem_ptr_flag_bitsILi32EEENSS_INS5_IJNSA_ILi8EEESG_EEENS5_IJSG_SB_EEEEEEEvNS4_8identityESZ_S19_vS1A_EENS_8epilogue10collective18CollectiveEpilogueINS1C_23Sm100TmaWarpSpecializedILi4ELi2ELi16ELb1ELb0EEEJSH_NS5_IJNSS_ISE_SB_EENSS_INSA_ILi16EEESB_EEEEESI_SJ_SI_SJ_NS1C_6fusion15FusionCallbacksIS1G_NS1L_17LinearCombinationISI_fSI_fLNS_15FloatRoundStyleE2EEESH_S1K_JEEENS4_5SM1004TMEM4LOAD26SM100_TMEM_LOAD_32dp32b16xESZ_NS10_INS11_ILi2ELi4ELi3EEES14_NSS_INS5_IJS15_S1I_EEENS5_IJS1I_SB_EEEEEEENS4_39AutoVectorizingCopyWithAssumedAlignmentILi128EEENS4_14SM90_TMA_STOREES1Z_S21_S21_EEEvvEEEEvNT_6ParamsE:
	.zero		2944


//--------------------- SYMBOLS --------------------------

	.type		.nv.reservedSmem.offset0,@object
	.size		.nv.reservedSmem.offset0,0x4
	.type		.nv.reservedSmem.cap,@object
	.size		.nv.reservedSmem.cap,0x4
	.type		__assertfail,@function
